def gluon_wgmma(
    a_ptr,
    b_ptr,
    c_ptr,
    M,
    N,
    K,
    stride_am,
    stride_bk,
    stride_cm,
    BLOCK_M: gl.constexpr,
    BLOCK_N: gl.constexpr,
    BLOCK_K: gl.constexpr,
    DTYPE: gl.constexpr,
    A_LAYOUT: gl.constexpr,
    B_LAYOUT: gl.constexpr,
    C_LAYOUT: gl.constexpr,
    B_SHAPE: gl.constexpr,
    TRANS_B: gl.constexpr,
    NUM_BUFFERS: gl.constexpr,
    NUM_WARPS: gl.constexpr,
):
    a_desc = tma.make_tensor_descriptor(
        a_ptr, [M, K], [stride_am, 1], [BLOCK_M, BLOCK_K], A_LAYOUT
    )
    b_desc = tma.make_tensor_descriptor(
        b_ptr,
        [N, K] if TRANS_B else [K, N],
        [stride_bk, 1],
        B_SHAPE,
        B_LAYOUT,
    )
    c_desc = tma.make_tensor_descriptor(
        c_ptr, [M, N], [stride_cm, 1], [BLOCK_M, BLOCK_N], C_LAYOUT
    )

    a_bufs = gl.allocate_shared_memory(
        DTYPE, [NUM_BUFFERS, BLOCK_M, BLOCK_K], A_LAYOUT
    )
    b_bufs = gl.allocate_shared_memory(DTYPE, [NUM_BUFFERS] + B_SHAPE, B_LAYOUT)

    pid_m = gl.program_id(0)
    pid_n = gl.program_id(1)
    off_m = pid_m * BLOCK_M
    off_n = pid_n * BLOCK_N

    mma_layout: gl.constexpr = pick_wgmma_layout(DTYPE, BLOCK_M, BLOCK_N, NUM_WARPS)
    acc = warpgroup_mma_init(
        gl.zeros((BLOCK_M, BLOCK_N), dtype=gl.float32, layout=mma_layout)
    )

    bars = gl.allocate_shared_memory(
        gl.int64, [NUM_BUFFERS, 1], mbarrier.MBarrierLayout()
    )
    for i in gl.static_range(NUM_BUFFERS):
        mbarrier.init(bars.index(i), count=1)
    idx = 0
    phase = 0

    for k in range(0, K, BLOCK_K):
        a = a_bufs.index(idx)
        b = b_bufs.index(idx)
        bar = bars.index(idx)
        mbarrier.expect(bar, a_desc.block_type.nbytes + b_desc.block_type.nbytes)
        tma.async_copy_global_to_shared(a_desc, [off_m, k], bar, a)
        tma.async_copy_global_to_shared(
            b_desc, [off_n, k] if TRANS_B else [k, off_n], bar, b
        )
        mbarrier.wait(bar, phase=phase)

        if TRANS_B:
            b = b.permute((1, 0))
        acc = warpgroup_mma_wait(num_outstanding=0, deps=(acc,))
        acc = warpgroup_mma(a, b, acc, is_async=True)

        idx += 1
        if idx == NUM_BUFFERS:
            idx = 0
            phase ^= 1

    acc = warpgroup_mma_wait(num_outstanding=0, deps=(acc,))
    for i in gl.static_range(NUM_BUFFERS):
        mbarrier.invalidate(bars.index(i))

    c_smem = gl.allocate_shared_memory(DTYPE, [BLOCK_M, BLOCK_N], C_LAYOUT)
    c_smem.store(acc.to(DTYPE))
    fence_async_shared()
    tma.async_copy_shared_to_global(c_desc, [off_m, off_n], c_smem)
    tma.store_wait(pendings=0)

# config = {"BLOCK_K": 32, "BLOCK_M": 128, "BLOCK_N": 128, "arch": "sm_90", "dtype": "fp16", "num_buffers": 1, "num_warps": 8, "trans_b": 0}
# arch = sm_90


// ===== COMPILED SASS (sm_90a) =====

	.target	sm_90a

	.elftype	@"ET_EXEC"


//--------------------- .note.nv.tkinfo           --------------------------
	.section	.note.nv.tkinfo,"",@"SHT_NOTE"
	.sectionflags	@"SHF_NOTE_NV_TKINFO"
	.tkinfo
        /*0018*/ 	.word	0x00000002
        /*0030*/ 	.string	""
        /*0030*/ 	.string	"ptxas"
        /*0030*/ 	.string	"Cuda compilation tools, release 13.0, V13.0.88"
        /*0030*/ 	.string	"Build cuda_13.0.r13.0/compiler.36424714_0"
        /*0030*/ 	.string	"-v  -suppress-debug-info  -lineinfo  -arch sm_90a "



//--------------------- .note.nv.cuinfo           --------------------------
	.section	.note.nv.cuinfo,"",@"SHT_NOTE"
	.sectionflags	@"SHF_NOTE_NV_CUINFO"
        /*0018*/ 	.short	0x0002
        /*001a*/ 	.short	0x005a
        /*001c*/ 	.short	0x0082
	.zero		2


//--------------------- .nv.info                  --------------------------
	.section	.nv.info,"",@"SHT_CUDA_INFO"
	.align	4


	//----- nvinfo : EIATTR_REGCOUNT
	.align		4
        /*0000*/ 	.byte	0x04, 0x2f
        /*0002*/ 	.short	(.L_1 - .L_0)
	.align		4
.L_0:
        /*0004*/ 	.word	index@(gluon_wgmma)
        /*0008*/ 	.word	0x0000005a


	//----- nvinfo : EIATTR_FRAME_SIZE
	.align		4
.L_1:
        /*000c*/ 	.byte	0x04, 0x11
        /*000e*/ 	.short	(.L_3 - .L_2)
	.align		4
.L_2:
        /*0010*/ 	.word	index@(gluon_wgmma)
        /*0014*/ 	.word	0x00000000


	//----- nvinfo : EIATTR_MIN_STACK_SIZE
	.align		4
.L_3:
        /*0018*/ 	.byte	0x04, 0x12
        /*001a*/ 	.short	(.L_5 - .L_4)
	.align		4
.L_4:
        /*001c*/ 	.word	index@(gluon_wgmma)
        /*0020*/ 	.word	0x00000000
.L_5:


//--------------------- .nv.compat                --------------------------
	.section	.nv.compat,"",@"SHT_CUDA_COMPAT_INFO"
	.align	4
        /*0000*/ 	.byte	0x02, 0x09, 0x01, 0x00, 0x02, 0x02, 0x04, 0x00, 0x02, 0x05, 0x05, 0x00, 0x03, 0x07, 0x01, 0x01
        /*0010*/ 	.byte	0x02, 0x03, 0x03, 0x00, 0x02, 0x06, 0x01, 0x00, 0x04, 0x0b, 0x08, 0x00, 0x00, 0x00, 0x00, 0x00
        /*0020*/ 	.byte	0x00, 0x00, 0x00, 0x00


//--------------------- .nv.info.gluon_wgmma      --------------------------
	.section	.nv.info.gluon_wgmma,"",@"SHT_CUDA_INFO"
	.sectionflags	@""
	.align	4


	//----- nvinfo : EIATTR_CUDA_API_VERSION
	.align		4
        /*0000*/ 	.byte	0x04, 0x37
        /*0002*/ 	.short	(.L_7 - .L_6)
.L_6:
        /*0004*/ 	.word	0x00000082


	//----- nvinfo : EIATTR_KPARAM_INFO
	.align		4
.L_7:
        /*0008*/ 	.byte	0x04, 0x17
        /*000a*/ 	.short	(.L_9 - .L_8)
.L_8:
        /*000c*/ 	.word	0x00000000
        /*0010*/ 	.short	0x000a
        /*0012*/ 	.short	0x0048
        /*0014*/ 	.byte	0x00, 0xf4, 0x21, 0x00


	//----- nvinfo : EIATTR_KPARAM_INFO
	.align		4
.L_9:
        /*0018*/ 	.byte	0x04, 0x17
        /*001a*/ 	.short	(.L_11 - .L_10)
.L_10:
        /*001c*/ 	.word	0x00000000
        /*0020*/ 	.short	0x0009
        /*0022*/ 	.short	0x0040
        /*0024*/ 	.byte	0x00, 0xf4, 0x21, 0x00


	//----- nvinfo : EIATTR_KPARAM_INFO
	.align		4
.L_11:
        /*0028*/ 	.byte	0x04, 0x17
        /*002a*/ 	.short	(.L_13 - .L_12)
.L_12:
        /*002c*/ 	.word	0x00000000
        /*0030*/ 	.short	0x0008
        /*0032*/ 	.short	0x0038
        /*0034*/ 	.byte	0x00, 0xf0, 0x21, 0x00


	//----- nvinfo : EIATTR_KPARAM_INFO
	.align		4
.L_13:
        /*0038*/ 	.byte	0x04, 0x17
        /*003a*/ 	.short	(.L_15 - .L_14)
.L_14:
        /*003c*/ 	.word	0x00000000
        /*0040*/ 	.short	0x0007
        /*0042*/ 	.short	0x0030
        /*0044*/ 	.byte	0x00, 0xf0, 0x21, 0x00


	//----- nvinfo : EIATTR_KPARAM_INFO
	.align		4
.L_15:
        /*0048*/ 	.byte	0x04, 0x17
        /*004a*/ 	.short	(.L_17 - .L_16)
.L_16:
        /*004c*/ 	.word	0x00000000
        /*0050*/ 	.short	0x0006
        /*0052*/ 	.short	0x0028
        /*0054*/ 	.byte	0x00, 0xf0, 0x21, 0x00


	//----- nvinfo : EIATTR_KPARAM_INFO
	.align		4
.L_17:
        /*0058*/ 	.byte	0x04, 0x17
        /*005a*/ 	.short	(.L_19 - .L_18)
.L_18:
        /*005c*/ 	.word	0x00000000
        /*0060*/ 	.short	0x0005
        /*0062*/ 	.short	0x0020
        /*0064*/ 	.byte	0x00, 0xf0, 0x11, 0x00


	//----- nvinfo : EIATTR_KPARAM_INFO
	.align		4
.L_19:
        /*0068*/ 	.byte	0x04, 0x17
        /*006a*/ 	.short	(.L_21 - .L_20)
.L_20:
        /*006c*/ 	.word	0x00000000
        /*0070*/ 	.short	0x0004
        /*0072*/ 	.short	0x001c
        /*0074*/ 	.byte	0x00, 0xf0, 0x11, 0x00


	//----- nvinfo : EIATTR_KPARAM_INFO
	.align		4
.L_21:
        /*0078*/ 	.byte	0x04, 0x17
        /*007a*/ 	.short	(.L_23 - .L_22)
.L_22:
        /*007c*/ 	.word	0x00000000
        /*0080*/ 	.short	0x0003
        /*0082*/ 	.short	0x0018
        /*0084*/ 	.byte	0x00, 0xf0, 0x11, 0x00


	//----- nvinfo : EIATTR_KPARAM_INFO
	.align		4
.L_23:
        /*0088*/ 	.byte	0x04, 0x17
        /*008a*/ 	.short	(.L_25 - .L_24)
.L_24:
        /*008c*/ 	.word	0x00000000
        /*0090*/ 	.short	0x0002
        /*0092*/ 	.short	0x0010
        /*0094*/ 	.byte	0x00, 0xf4, 0x21, 0x00


	//----- nvinfo : EIATTR_KPARAM_INFO
	.align		4
.L_25:
        /*0098*/ 	.byte	0x04, 0x17
        /*009a*/ 	.short	(.L_27 - .L_26)
.L_26:
        /*009c*/ 	.word	0x00000000
        /*00a0*/ 	.short	0x0001
        /*00a2*/ 	.short	0x0008
        /*00a4*/ 	.byte	0x00, 0xf4, 0x21, 0x00


	//----- nvinfo : EIATTR_KPARAM_INFO
	.align		4
.L_27:
        /*00a8*/ 	.byte	0x04, 0x17
        /*00aa*/ 	.short	(.L_29 - .L_28)
.L_28:
        /*00ac*/ 	.word	0x00000000
        /*00b0*/ 	.short	0x0000
        /*00b2*/ 	.short	0x0000
        /*00b4*/ 	.byte	0x00, 0xf4, 0x21, 0x00


	//----- nvinfo : EIATTR_SPARSE_MMA_MASK
	.align		4
.L_29:
        /*00b8*/ 	.byte	0x03, 0x50
        /*00ba*/ 	.short	0x0000


	//----- nvinfo : EIATTR_MAXREG_COUNT
	.align		4
        /*00bc*/ 	.byte	0x03, 0x1b
        /*00be*/ 	.short	0x00ff


	//----- nvinfo : EIATTR_NUM_BARRIERS
	.align		4
        /*00c0*/ 	.byte	0x02, 0x4c
        /*00c2*/ 	.byte	0x01
	.zero		1


	//----- nvinfo : EIATTR_MERCURY_ISA_VERSION
	.align		4
        /*00c4*/ 	.byte	0x03, 0x5f
        /*00c6*/ 	.short	0x0101


	//----- nvinfo : EIATTR_INT_WARP_WIDE_INSTR_OFFSETS
	.align		4
        /*00c8*/ 	.byte	0x04, 0x31
        /*00ca*/ 	.short	(.L_31 - .L_30)


	//   ....[0]....
.L_30:
        /*00cc*/ 	.word	0x00001310


	//   ....[1]....
        /*00d0*/ 	.word	0x000013a0


	//   ....[2]....
        /*00d4*/ 	.word	0x000018b0


	//   ....[3]....
        /*00d8*/ 	.word	0x000018c0


	//   ....[4]....
        /*00dc*/ 	.word	0x000018d0


	//   ....[5]....
        /*00e0*/ 	.word	0x000018e0


	//   ....[6]....
        /*00e4*/ 	.word	0x00001f80


	//   ....[7]....
        /*00e8*/ 	.word	0x00001f90


	//----- nvinfo : EIATTR_COOP_GROUP_MASK_REGIDS
	.align		4
.L_31:
        /*00ec*/ 	.byte	0x04, 0x29
        /*00ee*/ 	.short	(.L_33 - .L_32)


	//   ....[0]....
.L_32:
        /*00f0*/ 	.word	0xffffffff


	//   ....[1]....
        /*00f4*/ 	.word	0xffffffff


	//   ....[2]....
        /*00f8*/ 	.word	0xffffffff


	//----- nvinfo : EIATTR_COOP_GROUP_INSTR_OFFSETS
	.align		4
.L_33:
        /*00fc*/ 	.byte	0x04, 0x28
        /*00fe*/ 	.short	(.L_35 - .L_34)


	//   ....[0]....
.L_34:
        /*0100*/ 	.word	0x00000150


	//   ....[1]....
        /*0104*/ 	.word	0x00000720


	//   ....[2]....
        /*0108*/ 	.word	0x00000cd0


	//----- nvinfo : EIATTR_MBARRIER_INSTR_OFFSETS
	.align		4
.L_35:
        /*010c*/ 	.byte	0x04, 0x39
        /*010e*/ 	.short	(.L_37 - .L_36)


	//   ....[0]....
.L_36:
        /*0110*/ 	.word	0x00001460
        /*0114*/ 	.word	0x000000ff
        /*0118*/ 	.word	0x00004000
        /*011c*/ 	.short	0x0100
        /*011e*/ 	.byte	0x08
	.zero		1


	//   ....[1]....
        /*0120*/ 	.word	0x000019f0
        /*0124*/ 	.word	0x000000ff
        /*0128*/ 	.word	0x00004000
        /*012c*/ 	.short	0x010a
        /*012e*/ 	.byte	0x08
	.zero		1


	//   ....[2]....
        /*0130*/ 	.word	0x00001cb0
        /*0134*/ 	.word	0x000000ff
        /*0138*/ 	.word	0x00004000
        /*013c*/ 	.short	0x0108
        /*013e*/ 	.byte	0x08
	.zero		1


	//   ....[3]....
        /*0140*/ 	.word	0x00002020
        /*0144*/ 	.word	0x000000ff
        /*0148*/ 	.word	0x00004000
        /*014c*/ 	.short	0x010a
        /*014e*/ 	.byte	0x08
	.zero		1


	//----- nvinfo : EIATTR_NUM_MBARRIERS
	.align		4
.L_37:
        /*0150*/ 	.byte	0x03, 0x38
        /*0152*/ 	.short	0x0001


	//----- nvinfo : EIATTR_EXIT_INSTR_OFFSETS
	.align		4
        /*0154*/ 	.byte	0x04, 0x1c
        /*0156*/ 	.short	(.L_39 - .L_38)


	//   ....[0]....
.L_38:
        /*0158*/ 	.word	0x00002010


	//----- nvinfo : EIATTR_REQNTID
	.align		4
.L_39:
        /*015c*/ 	.byte	0x04, 0x10
        /*015e*/ 	.short	(.L_41 - .L_40)
.L_40:
        /*0160*/ 	.word	0x00000100
        /*0164*/ 	.word	0x00000001
        /*0168*/ 	.word	0x00000001


	//----- nvinfo : EIATTR_CRS_STACK_SIZE
	.align		4
.L_41:
        /*016c*/ 	.byte	0x04, 0x1e
        /*016e*/ 	.short	(.L_43 - .L_42)
.L_42:
        /*0170*/ 	.word	0x00000000


	//----- nvinfo : EIATTR_CBANK_PARAM_SIZE
	.align		4
.L_43:
        /*0174*/ 	.byte	0x03, 0x19
        /*0176*/ 	.short	0x0050


	//----- nvinfo : EIATTR_PARAM_CBANK
	.align		4
        /*0178*/ 	.byte	0x04, 0x0a
        /*017a*/ 	.short	(.L_45 - .L_44)
	.align		4
.L_44:
        /*017c*/ 	.word	index@(.nv.constant0.gluon_wgmma)
        /*0180*/ 	.short	0x0210
        /*0182*/ 	.short	0x0050


	//----- nvinfo : EIATTR_SW_WAR
	.align		4
.L_45:
        /*0184*/ 	.byte	0x04, 0x36
        /*0186*/ 	.short	(.L_47 - .L_46)
.L_46:
        /*0188*/ 	.word	0x00000008
.L_47:


//--------------------- .nv.callgraph             --------------------------
	.section	.nv.callgraph,"",@"SHT_CUDA_CALLGRAPH"
	.align	4
	.sectionentsize	8
	.align		4
        /*0000*/ 	.word	0x00000000
	.align		4
        /*0004*/ 	.word	0xffffffff
	.align		4
        /*0008*/ 	.word	0x00000000
	.align		4
        /*000c*/ 	.word	0xfffffffe
	.align		4
        /*0010*/ 	.word	0x00000000
	.align		4
        /*0014*/ 	.word	0xfffffffd
	.align		4
        /*0018*/ 	.word	0x00000000
	.align		4
        /*001c*/ 	.word	0xfffffffc


//--------------------- .text.gluon_wgmma         --------------------------
	.section	.text.gluon_wgmma,"ax",@progbits
	.align	128
        .global         gluon_wgmma
        .type           gluon_wgmma,@function
        .size           gluon_wgmma,(.L_x_52 - gluon_wgmma)
        .other          gluon_wgmma,@"STO_CUDA_ENTRY STV_DEFAULT"
gluon_wgmma:
.text.gluon_wgmma:
[----:B------:R-:W-:Y:S01]  /*0000*/  LDC R1, c[0x0][0x28] ;  /* 0x00000a00ff017b82 */ /* 0x000fe20000000800 */
[----:B------:R-:W1:Y:S07]  /*0010*/  S2R R0, SR_TID.X ;  /* 0x0000000000007919 */ /* 0x000e6e0000002100 */
[----:B------:R-:W2:Y:S01]  /*0020*/  S2UR UR4, SR_CgaCtaId ;  /* 0x00000000000479c3 */ /* 0x000ea20000008800 */
[----:B------:R-:W-:Y:S01]  /*0030*/  UMOV UR8, 0x400 ;  /* 0x0000040000087882 */ /* 0x000fe20000000000 */
[----:B------:R-:W-:Y:S01]  /*0040*/  ULDC UR6, c[0x0][0xc] ;  /* 0x0000030000067ab9 */ /* 0x000fe20000000800 */
[----:B------:R-:W-:Y:S01]  /*0050*/  ULDC.64 UR20, c[0x0][0x250] ;  /* 0x0000940000147ab9 */ /* 0x000fe20000000a00 */
[----:B------:R-:W-:Y:S04]  /*0060*/  BSSY B0, `(.L_x_0) ;  /* 0x000001e000007945 */ /* 0x000fe80003800000 */
[----:B------:R-:W3:Y:S08]  /*0070*/  LDC R4, c[0x0][0x228] ;  /* 0x00008a00ff047b82 */ /* 0x000ef00000000800 */
[----:B------:R-:W4:Y:S08]  /*0080*/  LDC R15, c[0x0][0x230] ;  /* 0x00008c00ff0f7b82 */ /* 0x000f300000000800 */
[----:B------:R-:W-:Y:S01]  /*0090*/  S2UR UR25, SR_CTAID.Y ;  /* 0x00000000001979c3 */ /* 0x000fe20000002600 */
[----:B--2---:R-:W-:-:S03]  /*00a0*/  ULEA UR8, UR4, UR8, 0x18 ;  /* 0x0000000804087291 */ /* 0x004fc6000f8ec03f */
[----:B------:R-:W-:Y:S01]  /*00b0*/  ULDC UR4, c[0x0][0x10] ;  /* 0x0000040000047ab9 */ /* 0x000fe20000000800 */
[----:B-1----:R-:W-:-:S03]  /*00c0*/  LOP3.LUT R6, R0, 0xff, RZ, 0xc0, !PT ;  /* 0x000000ff00067812 */ /* 0x002fc600078ec0ff */
[----:B------:R-:W1:Y:S01]  /*00d0*/  S2UR UR5, SR_CTAID.Z ;  /* 0x00000000000579c3 */ /* 0x000e620000002700 */
[----:B---3--:R-:W-:Y:S01]  /*00e0*/  VIADD R4, R4, 0xffffffff ;  /* 0xffffffff04047836 */ /* 0x008fe20000000000 */
[C---:B------:R-:W-:Y:S02]  /*00f0*/  ISETP.GE.U32.AND P0, PT, R6.reuse, 0x20, PT ;  /* 0x000000200600780c */ /* 0x040fe40003f06070 */
[C---:B------:R-:W-:Y:S02]  /*0100*/  ISETP.NE.U32.AND P2, PT, R6.reuse, RZ, PT ;  /* 0x000000ff0600720c */ /* 0x040fe40003f45070 */
[----:B------:R-:W-:Y:S02]  /*0110*/  LEA R14, R6, UR8, 0x2 ;  /* 0x00000008060e7c11 */ /* 0x000fe4000f8e10ff */
[----:B------:R-:W2:Y:S01]  /*0120*/  S2UR UR27, SR_CTAID.X ;  /* 0x00000000001b79c3 */ /* 0x000ea20000002500 */
[----:B----4-:R-:W-:-:S06]  /*0130*/  VIADD R12, R15, 0xffffffff ;  /* 0xffffffff0f0c7836 */ /* 0x010fcc0000000000 */
[----:B------:R3:W-:Y:S01]  /*0140*/  @!P0 STS [R14], RZ ;  /* 0x000000ff0e008388 */ /* 0x0007e20000000800 */
[----:B------:R-:W-:-:S03]  /*0150*/  NOP ;  /* 0x0000000000007918 */ /* 0x000fc60000000000 */
[----:B------:R3:W-:Y:S01]  /*0160*/  @!P2 STS [UR8+0x24], R4 ;  /* 0x00002404ff00a988 */ /* 0x0007e20008000808 */
[----:B-1----:R-:W-:-:S03]  /*0170*/  UIMAD UR4, UR5, UR4, UR25 ;  /* 0x00000004050472a4 */ /* 0x002fc6000f8e0219 */
[----:B------:R3:W-:Y:S01]  /*0180*/  @!P2 STS [UR8+0x20], R12 ;  /* 0x0000200cff00a988 */ /* 0x0007e20008000808 */
[----:B--2---:R-:W-:-:S04]  /*0190*/  UIMAD UR4, UR4, UR6, UR27 ;  /* 0x00000006040472a4 */ /* 0x004fc8000f8e021b */
[----:B------:R-:W-:-:S04]  /*01a0*/  UIMAD UR4, UR4, 0x180, URZ ;  /* 0x00000180040478a4 */ /* 0x000fc8000f8e023f */
[----:B------:R-:W-:-:S04]  /*01b0*/  UIADD3 UR16, UP0, UR4, UR20, URZ ;  /* 0x0000001404107290 */ /* 0x000fc8000ff1e03f */
[----:B------:R-:W-:Y:S01]  /*01c0*/  ULEA.HI.X.SX32 UR17, UR4, UR21, 0x1, UP0 ;  /* 0x0000001504117291 */ /* 0x000fe200080f0e3f */
[----:B---3--:R-:W-:Y:S11]  /*01d0*/  @P2 BRA `(.L_x_1) ;  /* 0x0000000000182947 */ /* 0x008ff60003800000 */
[----:B------:R-:W1:Y:S01]  /*01e0*/  LDS R2, [UR8+0x8] ;  /* 0x00000808ff027984 */ /* 0x000e620008000800 */
[----:B------:R-:W2:Y:S01]  /*01f0*/  LDC.64 R8, c[0x0][0x210] ;  /* 0x00008400ff087b82 */ /* 0x000ea20000000a00 */
[----:B------:R-:W-:Y:S02]  /*0200*/  IMAD.MOV.U32 R3, RZ, RZ, 0x70 ;  /* 0x00000070ff037424 */ /* 0x000fe400078e00ff */
[----:B--2---:R2:W-:Y:S03]  /*0210*/  STS.64 [UR8], R8 ;  /* 0x00000008ff007988 */ /* 0x0045e60008000a08 */
[----:B-1----:R-:W-:-:S05]  /*0220*/  LOP3.LUT R2, R2, 0x10, R3, 0xd8, !PT ;  /* 0x0000001002027812 */ /* 0x002fca00078ed803 */
[----:B------:R2:W-:Y:S02]  /*0230*/  STS [UR8+0x8], R2 ;  /* 0x00000802ff007988 */ /* 0x0005e40008000808 */
.L_x_1:
[----:B------:R-:W-:Y:S05]  /*0240*/  BSYNC B0 ;  /* 0x0000000000007941 */ /* 0x000fea0003800000 */
.L_x_0:
[----:B------:R-:W-:Y:S04]  /*0250*/  BSSY B0, `(.L_x_2) ;  /* 0x000000a000007945 */ /* 0x000fe80003800000 */
[----:B------:R-:W-:Y:S05]  /*0260*/  @P2 BRA `(.L_x_3) ;  /* 0x0000000000202947 */ /* 0x000fea0003800000 */
[----:B--2---:R-:W1:Y:S01]  /*0270*/  LDS R2, [UR8+0x34] ;  /* 0x00003408ff027984 */ /* 0x004e620008000800 */
[----:B------:R-:W-:Y:S02]  /*0280*/  IMAD.MOV.U32 R3, RZ, RZ, 0x1f000000 ;  /* 0x1f000000ff037424 */ /* 0x000fe400078e00ff */
[----:B------:R-:W-:Y:S01]  /*0290*/  @!P2 IMAD.MOV.U32 R5, RZ, RZ, 0x7f ;  /* 0x0000007fff05a424 */ /* 0x000fe200078e00ff */
[----:B------:R-:W2:Y:S02]  /*02a0*/  @!P2 LDS R8, [UR8+0x38] ;  /* 0x00003808ff08a984 */ /* 0x000ea40008000800 */
[----:B-1----:R-:W-:Y:S02]  /*02b0*/  LOP3.LUT R2, R2, 0xff000000, R3, 0xb8, !PT ;  /* 0xff00000002027812 */ /* 0x002fe400078eb803 */
[----:B--2---:R-:W-:-:S03]  /*02c0*/  @!P2 LOP3.LUT R3, R8, 0xff, R5, 0xb8, !PT ;  /* 0x000000ff0803a812 */ /* 0x004fc600078eb805 */
[----:B------:R1:W-:Y:S04]  /*02d0*/  STS [UR8+0x34], R2 ;  /* 0x00003402ff007988 */ /* 0x0003e80008000808 */
[----:B------:R1:W-:Y:S02]  /*02e0*/  @!P2 STS [UR8+0x38], R3 ;  /* 0x00003803ff00a988 */ /* 0x0003e40008000808 */
.L_x_3:
[----:B------:R-:W-:Y:S05]  /*02f0*/  BSYNC B0 ;  /* 0x0000000000007941 */ /* 0x000fea0003800000 */
.L_x_2:
[----:B------:R-:W-:Y:S04]  /*0300*/  BSSY B0, `(.L_x_4) ;  /* 0x000000e000007945 */ /* 0x000fe80003800000 */
[----:B------:R-:W-:Y:S05]  /*0310*/  @P2 BRA `(.L_x_5) ;  /* 0x0000000000302947 */ /* 0x000fea0003800000 */
[----:B-1----:R-:W1:Y:S01]  /*0320*/  LDS R3, [UR8+0x34] ;  /* 0x00003408ff037984 */ /* 0x002e620008000800 */
[----:B------:R-:W3:Y:S03]  /*0330*/  LDC.64 R10, c[0x0][0x238] ;  /* 0x00008e00ff0a7b82 */ /* 0x000ee60000000a00 */
[----:B--2---:R-:W2:Y:S01]  /*0340*/  LDS R2, [UR8+0x1c] ;  /* 0x00001c08ff027984 */ /* 0x004ea20008000800 */
[C---:B---3--:R-:W-:Y:S01]  /*0350*/  SHF.L.U64.HI R8, R10.reuse, 0x1, R11 ;  /* 0x000000010a087819 */ /* 0x048fe2000001020b */
[----:B------:R-:W-:-:S03]  /*0360*/  IMAD.SHL.U32 R5, R10, 0x2, RZ ;  /* 0x000000020a057824 */ /* 0x000fc600078e00ff */
[--C-:B------:R-:W-:Y:S02]  /*0370*/  SHF.R.U32.HI R7, RZ, 0x4, R8.reuse ;  /* 0x00000004ff077819 */ /* 0x100fe40000011608 */
[----:B------:R-:W-:-:S05]  /*0380*/  SHF.R.U64 R5, R5, 0x4, R8 ;  /* 0x0000000405057819 */ /* 0x000fca0000001208 */
[----:B------:R3:W-:Y:S01]  /*0390*/  STS [UR8+0xc], R5 ;  /* 0x00000c05ff007988 */ /* 0x0007e20008000808 */
[----:B-1----:R-:W-:Y:S02]  /*03a0*/  LOP3.LUT R3, R3, 0x7, RZ, 0xb8, !PT ;  /* 0x0000000703037812 */ /* 0x002fe400078eb8ff */
[----:B--2---:R-:W-:-:S03]  /*03b0*/  LOP3.LUT R2, R2, 0xf, R7, 0xb8, !PT ;  /* 0x0000000f02027812 */ /* 0x004fc600078eb807 */
[----:B------:R3:W-:Y:S04]  /*03c0*/  STS [UR8+0x34], R3 ;  /* 0x00003403ff007988 */ /* 0x0007e80008000808 */
[----:B------:R3:W-:Y:S02]  /*03d0*/  STS [UR8+0x1c], R2 ;  /* 0x00001c02ff007988 */ /* 0x0007e40008000808 */
.L_x_5:
[----:B------:R-:W-:Y:S05]  /*03e0*/  BSYNC B0 ;  /* 0x0000000000007941 */ /* 0x000fea0003800000 */
.L_x_4:
[----:B------:R-:W-:Y:S04]  /*03f0*/  BSSY B1, `(.L_x_6) ;  /* 0x000001b000017945 */ /* 0x000fe80003800000 */
[----:B------:R-:W-:Y:S01]  /*0400*/  BSSY B0, `(.L_x_7) ;  /* 0x0000016000007945 */ /* 0x000fe20003800000 */
[----:B------:R-:W-:-:S03]  /*0410*/  IMAD.MOV.U32 R10, RZ, RZ, RZ ;  /* 0x000000ffff0a7224 */ /* 0x000fc600078e00ff */
[----:B------:R-:W-:Y:S05]  /*0420*/  @P2 BRA `(.L_x_8) ;  /* 0x0000000000202947 */ /* 0x000fea0003800000 */
[----:B-123--:R-:W1:Y:S02]  /*0430*/  LDS R2, [UR8+0x34] ;  /* 0x00003408ff027984 */ /* 0x00ee640008000800 */
[----:B-1----:R-:W-:-:S05]  /*0440*/  LOP3.LUT R2, R2, 0x38, RZ, 0xb8, !PT ;  /* 0x0000003802027812 */ /* 0x002fca00078eb8ff */
[----:B------:R1:W-:Y:S01]  /*0450*/  STS [UR8+0x34], R2 ;  /* 0x00003402ff007988 */ /* 0x0003e20008000808 */
[----:B------:R-:W-:Y:S05]  /*0460*/  @P2 BRA `(.L_x_9) ;  /* 0x0000000000202947 */ /* 0x000fea0003800000 */
[----:B-1----:R-:W1:Y:S01]  /*0470*/  LDS R2, [UR8+0x8] ;  /* 0x00000808ff027984 */ /* 0x002e620008000800 */
[----:B------:R-:W-:-:S05]  /*0480*/  IMAD.MOV.U32 R3, RZ, RZ, 0x780 ;  /* 0x00000780ff037424 */ /* 0x000fca00078e00ff */
[----:B-1----:R-:W-:-:S05]  /*0490*/  LOP3.LUT R2, R2, 0x300, R3, 0xd8, !PT ;  /* 0x0000030002027812 */ /* 0x002fca00078ed803 */
[----:B------:R4:W-:Y:S02]  /*04a0*/  STS [UR8+0x8], R2 ;  /* 0x00000802ff007988 */ /* 0x0009e40008000808 */
.L_x_8:
[----:B------:R-:W-:Y:S05]  /*04b0*/  @P2 BRA `(.L_x_10) ;  /* 0x0000000000282947 */ /* 0x000fea0003800000 */
[----:B-1234-:R-:W1:Y:S02]  /*04c0*/  LDS R2, [UR8+0x8] ;  /* 0x00000808ff027984 */ /* 0x01ee640008000800 */
[----:B-1----:R-:W-:-:S05]  /*04d0*/  LOP3.LUT R2, R2, 0x1800, RZ, 0xb8, !PT ;  /* 0x0000180002027812 */ /* 0x002fca00078eb8ff */
[----:B------:R2:W-:Y:S02]  /*04e0*/  STS [UR8+0x8], R2 ;  /* 0x00000802ff007988 */ /* 0x0005e40008000808 */
.L_x_9:
[----:B------:R-:W-:Y:S05]  /*04f0*/  @P2 BREAK B0 ;  /* 0x0000000000002942 */ /* 0x000fea0003800000 */
[----:B------:R-:W-:Y:S05]  /*0500*/  @P2 BRA `(.L_x_11) ;  /* 0x0000000000242947 */ /* 0x000fea0003800000 */
[----:B------:R-:W3:Y:S01]  /*0510*/  LDS R3, [UR8+0x8] ;  /* 0x00000808ff037984 */ /* 0x000ee20008000800 */
[----:B-12---:R-:W-:-:S05]  /*0520*/  IMAD.MOV.U32 R2, RZ, RZ, 0x6000 ;  /* 0x00006000ff027424 */ /* 0x006fca00078e00ff */
[----:B---3--:R-:W-:-:S04]  /*0530*/  LOP3.LUT R2, R3, 0x4000, R2, 0xd8, !PT ;  /* 0x0000400003027812 */ /* 0x008fc800078ed802 */
[----:B------:R-:W-:-:S05]  /*0540*/  LOP3.LUT R2, R2, 0x400000, RZ, 0xb8, !PT ;  /* 0x0040000002027812 */ /* 0x000fca00078eb8ff */
[----:B------:R5:W-:Y:S02]  /*0550*/  STS [UR8+0x8], R2 ;  /* 0x00000802ff007988 */ /* 0x000be40008000808 */
.L_x_10:
[----:B------:R-:W-:Y:S05]  /*0560*/  BSYNC B0 ;  /* 0x0000000000007941 */ /* 0x000fea0003800000 */
.L_x_7:
[----:B-12345:R-:W1:Y:S02]  /*0570*/  @!P2 LDS R2, [UR8+0x8] ;  /* 0x00000808ff02a984 */ /* 0x03ee640008000800 */
[----:B-1----:R-:W-:-:S05]  /*0580*/  @!P2 LOP3.LUT R2, R2, 0x8000, RZ, 0xb8, !PT ;  /* 0x000080000202a812 */ /* 0x002fca00078eb8ff */
[----:B------:R3:W-:Y:S02]  /*0590*/  @!P2 STS [UR8+0x8], R2 ;  /* 0x00000802ff00a988 */ /* 0x0007e40008000808 */
.L_x_11:
[----:B------:R-:W-:Y:S05]  /*05a0*/  BSYNC B1 ;  /* 0x0000000000017941 */ /* 0x000fea0003800000 */
.L_x_6:
[----:B------:R-:W-:Y:S05]  /*05b0*/  WARPSYNC.ALL ;  /* 0x0000000000007948 */ /* 0x000fea0003800000 */
[----:B------:R-:W4:Y:S02]  /*05c0*/  LDC R5, c[0x0][0x22c] ;  /* 0x00008b00ff057b82 */ /* 0x000f240000000800 */
[----:B----4-:R-:W-:Y:S01]  /*05d0*/  VIADD R5, R5, 0xffffffff ;  /* 0xffffffff05057836 */ /* 0x010fe20000000000 */
[----:B------:R-:W-:Y:S06]  /*05e0*/  @P0 BRA `(.L_x_12) ;  /* 0x0000000000280947 */ /* 0x000fec0003800000 */
[----:B-123--:R-:W1:Y:S01]  /*05f0*/  S2R R2, SR_LANEID ;  /* 0x0000000000027919 */ /* 0x00ee620000000000 */
[----:B------:R-:W-:Y:S05]  /*0600*/  WARPSYNC.ALL ;  /* 0x0000000000007948 */ /* 0x000fea0003800000 */
[----:B-1----:R-:W-:-:S05]  /*0610*/  IMAD.SHL.U32 R7, R2, 0x4, RZ ;  /* 0x0000000402077824 */ /* 0x002fca00078e00ff */
[----:B------:R-:W1:Y:S01]  /*0620*/  LDS R9, [R7+UR8] ;  /* 0x0000000807097984 */ /* 0x000e620008000800 */
[----:B------:R-:W-:-:S05]  /*0630*/  IADD3 R2, P1, R7, UR16, RZ ;  /* 0x0000001007027c10 */ /* 0x000fca000ff3e0ff */
[----:B------:R-:W-:-:S05]  /*0640*/  IMAD.X R3, RZ, RZ, UR17, P1 ;  /* 0x00000011ff037e24 */ /* 0x000fca00088e06ff */
[----:B-1----:R4:W5:Y:S01]  /*0650*/  ATOMG.E.EXCH.STRONG.GPU PT, RZ, [R2], R9 ;  /* 0x0000000902ff73a8 */ /* 0x00296200041ee100 */
[----:B------:R-:W-:-:S04]  /*0660*/  DEPBAR {5,4,3,2,1,0} ;  /* 0x0000003f0000791a */ /* 0x000fc80000000000 */
[----:B------:R4:W-:Y:S01]  /*0670*/  UTMACCTL.IV [UR16] ;  /* 0x00000000100079b9 */ /* 0x0009e20008000000 */
[----:B------:R-:W-:Y:S01]  /*0680*/  NOP ;  /* 0x0000000000007918 */ /* 0x000fe20000000000 */
.L_x_12:
[----:B------:R-:W-:Y:S05]  /*0690*/  @P0 BRA `(.L_x_13) ;  /* 0x00000000000c0947 */ /* 0x000fea0003800000 */
[----:B------:R0:W-:Y:S01]  /*06a0*/  UTMACMDFLUSH ;  /* 0x00000000000079b7 */ /* 0x0001e20000000000 */
[----:B------:R-:W-:Y:S05]  /*06b0*/  @P0 BRA `(.L_x_13) ;  /* 0x0000000000040947 */ /* 0x000fea0003800000 */
[----:B------:R-:W-:-:S04]  /*06c0*/  DEPBAR.LE SB0, 0x0 ;  /* 0x000080000000791a */ /* 0x000fc80000000000 */
.L_x_13:
[----:B------:R-:W-:Y:S05]  /*06d0*/  WARPSYNC.ALL ;  /* 0x0000000000007948 */ /* 0x000fea0003800000 */
[----:B-----5:R-:W-:Y:S06]  /*06e0*/  BAR.SYNC.DEFER_BLOCKING 0x0 ;  /* 0x0000000000007b1d */ /* 0x020fec0000010000 */
[----:B------:R-:W-:Y:S02]  /*06f0*/  BSSY B1, `(.L_x_14) ;  /* 0x000000b000017945 */ /* 0x000fe40003800000 */
[----:B------:R-:W-:Y:S06]  /*0700*/  BAR.SYNC.DEFER_BLOCKING 0x0 ;  /* 0x0000000000007b1d */ /* 0x000fec0000010000 */
[----:B------:R5:W-:Y:S01]  /*0710*/  @!P0 STS [R14], RZ ;  /* 0x000000ff0e008388 */ /* 0x000be20000000800 */
[----:B------:R-:W-:Y:S01]  /*0720*/  NOP ;  /* 0x0000000000007918 */ /* 0x000fe20000000000 */
[----:B------:R-:W-:Y:S05]  /*0730*/  @P2 BRA `(.L_x_15) ;  /* 0x0000000000182947 */ /* 0x000fea0003800000 */
[----:B-1234-:R-:W1:Y:S01]  /*0740*/  LDS R2, [UR8+0x8] ;  /* 0x00000808ff027984 */ /* 0x01ee620008000800 */
[----:B------:R-:W2:Y:S01]  /*0750*/  LDC.64 R8, c[0x0][0x218] ;  /* 0x00008600ff087b82 */ /* 0x000ea20000000a00 */
[----:B------:R-:W-:Y:S02]  /*0760*/  IMAD.MOV.U32 R3, RZ, RZ, 0x70 ;  /* 0x00000070ff037424 */ /* 0x000fe400078e00ff */
[----:B--2---:R2:W-:Y:S03]  /*0770*/  STS.64 [UR8], R8 ;  /* 0x00000008ff007988 */ /* 0x0045e60008000a08 */
[----:B-1----:R-:W-:-:S05]  /*0780*/  LOP3.LUT R2, R2, 0x10, R3, 0xd8, !PT ;  /* 0x0000001002027812 */ /* 0x002fca00078ed803 */
[----:B------:R2:W-:Y:S02]  /*0790*/  STS [UR8+0x8], R2 ;  /* 0x00000802ff007988 */ /* 0x0005e40008000808 */
.L_x_15:
[----:B----4-:R-:W-:Y:S05]  /*07a0*/  BSYNC B1 ;  /* 0x0000000000017941 */ /* 0x010fea0003800000 */
.L_x_14:
[----:B------:R-:W-:Y:S04]  /*07b0*/  BSSY B1, `(.L_x_16) ;  /* 0x000000a000017945 */ /* 0x000fe80003800000 */
[----:B------:R-:W-:Y:S05]  /*07c0*/  @P2 BRA `(.L_x_17) ;  /* 0x0000000000202947 */ /* 0x000fea0003800000 */
[----:B-123--:R-:W1:Y:S01]  /*07d0*/  LDS R2, [UR8+0x34] ;  /* 0x00003408ff027984 */ /* 0x00ee620008000800 */
[----:B------:R-:W-:Y:S02]  /*07e0*/  IMAD.MOV.U32 R3, RZ, RZ, 0x3f000000 ;  /* 0x3f000000ff037424 */ /* 0x000fe400078e00ff */
[----:B------:R-:W-:Y:S01]  /*07f0*/  @!P2 IMAD.MOV.U32 R7, RZ, RZ, 0x1f ;  /* 0x0000001fff07a424 */ /* 0x000fe200078e00ff */
[----:B------:R-:W2:Y:S02]  /*0800*/  @!P2 LDS R8, [UR8+0x38] ;  /* 0x00003808ff08a984 */ /* 0x000ea40008000800 */
[----:B-1----:R-:W-:Y:S02]  /*0810*/  LOP3.LUT R2, R2, 0xff000000, R3, 0xb8, !PT ;  /* 0xff00000002027812 */ /* 0x002fe400078eb803 */
[----:B--2---:R-:W-:-:S03]  /*0820*/  @!P2 LOP3.LUT R3, R8, 0xff, R7, 0xb8, !PT ;  /* 0x000000ff0803a812 */ /* 0x004fc600078eb807 */
[----:B------:R4:W-:Y:S04]  /*0830*/  STS [UR8+0x34], R2 ;  /* 0x00003402ff007988 */ /* 0x0009e80008000808 */
[----:B------:R4:W-:Y:S02]  /*0840*/  @!P2 STS [UR8+0x38], R3 ;  /* 0x00003803ff00a988 */ /* 0x0009e40008000808 */
.L_x_17:
[----:B------:R-:W-:Y:S05]  /*0850*/  BSYNC B1 ;  /* 0x0000000000017941 */ /* 0x000fea0003800000 */
.L_x_16:
[----:B------:R-:W-:Y:S04]  /*0860*/  BSSY B1, `(.L_x_18) ;  /* 0x0000004000017945 */ /* 0x000fe80003800000 */
[----:B------:R-:W-:Y:S05]  /*0870*/  @P2 BRA `(.L_x_19) ;  /* 0x0000000000082947 */ /* 0x000fea0003800000 */
[----:B------:R1:W-:Y:S04]  /*0880*/  STS [UR8+0x24], R12 ;  /* 0x0000240cff007988 */ /* 0x0003e80008000808 */
[----:B------:R1:W-:Y:S02]  /*0890*/  STS [UR8+0x20], R5 ;  /* 0x00002005ff007988 */ /* 0x0003e40008000808 */
.L_x_19:
[----:B------:R-:W-:Y:S05]  /*08a0*/  BSYNC B1 ;  /* 0x0000000000017941 */ /* 0x000fea0003800000 */
.L_x_18:
[----:B------:R-:W-:Y:S04]  /*08b0*/  BSSY B1, `(.L_x_20) ;  /* 0x000000e000017945 */ /* 0x000fe80003800000 */
[----:B------:R-:W-:Y:S05]  /*08c0*/  @P2 BRA `(.L_x_21) ;  /* 0x0000000000302947 */ /* 0x000fea0003800000 */
[----:B----4-:R-:W4:Y:S01]  /*08d0*/  LDS R3, [UR8+0x34] ;  /* 0x00003408ff037984 */ /* 0x010f220008000800 */
[----:B-1----:R-:W1:Y:S03]  /*08e0*/  LDC.64 R12, c[0x0][0x240] ;  /* 0x00009000ff0c7b82 */ /* 0x002e660000000a00 */
[----:B--23--:R-:W2:Y:S01]  /*08f0*/  LDS R2, [UR8+0x1c] ;  /* 0x00001c08ff027984 */ /* 0x00cea20008000800 */
[C---:B-1----:R-:W-:Y:S01]  /*0900*/  SHF.L.U64.HI R8, R12.reuse, 0x1, R13 ;  /* 0x000000010c087819 */ /* 0x042fe2000001020d */
[----:B------:R-:W-:-:S03]  /*0910*/  IMAD.SHL.U32 R7, R12, 0x2, RZ ;  /* 0x000000020c077824 */ /* 0x000fc600078e00ff */
[--C-:B------:R-:W-:Y:S02]  /*0920*/  SHF.R.U32.HI R9, RZ, 0x4, R8.reuse ;  /* 0x00000004ff097819 */ /* 0x100fe40000011608 */
[----:B------:R-:W-:-:S05]  /*0930*/  SHF.R.U64 R7, R7, 0x4, R8 ;  /* 0x0000000407077819 */ /* 0x000fca0000001208 */
[----:B------:R1:W-:Y:S01]  /*0940*/  STS [UR8+0xc], R7 ;  /* 0x00000c07ff007988 */ /* 0x0003e20008000808 */
[----:B----4-:R-:W-:Y:S02]  /*0950*/  LOP3.LUT R3, R3, 0x7, RZ, 0xb8, !PT ;  /* 0x0000000703037812 */ /* 0x010fe400078eb8ff */
[----:B--2---:R-:W-:-:S03]  /*0960*/  LOP3.LUT R2, R2, 0xf, R9, 0xb8, !PT ;  /* 0x0000000f02027812 */ /* 0x004fc600078eb809 */
[----:B------:R1:W-:Y:S04]  /*0970*/  STS [UR8+0x34], R3 ;  /* 0x00003403ff007988 */ /* 0x0003e80008000808 */
[----:B------:R1:W-:Y:S02]  /*0980*/  STS [UR8+0x1c], R2 ;  /* 0x00001c02ff007988 */ /* 0x0003e40008000808 */
.L_x_21:
[----:B------:R-:W-:Y:S05]  /*0990*/  BSYNC B1 ;  /* 0x0000000000017941 */ /* 0x000fea0003800000 */
.L_x_20:
[----:B------:R-:W-:Y:S04]  /*09a0*/  BSSY B2, `(.L_x_22) ;  /* 0x000001a000027945 */ /* 0x000fe80003800000 */
[----:B------:R-:W-:Y:S04]  /*09b0*/  BSSY B1, `(.L_x_23) ;  /* 0x0000015000017945 */ /* 0x000fe80003800000 */
[----:B------:R-:W-:Y:S05]  /*09c0*/  @P2 BRA `(.L_x_24) ;  /* 0x0000000000202947 */ /* 0x000fea0003800000 */
[----:B-1234-:R-:W1:Y:S02]  /*09d0*/  LDS R2, [UR8+0x34] ;  /* 0x00003408ff027984 */ /* 0x01ee640008000800 */
[----:B-1----:R-:W-:-:S05]  /*09e0*/  LOP3.LUT R2, R2, 0x38, RZ, 0xb8, !PT ;  /* 0x0000003802027812 */ /* 0x002fca00078eb8ff */
[----:B------:R1:W-:Y:S01]  /*09f0*/  STS [UR8+0x34], R2 ;  /* 0x00003402ff007988 */ /* 0x0003e20008000808 */
[----:B------:R-:W-:Y:S05]  /*0a00*/  @P2 BRA `(.L_x_25) ;  /* 0x0000000000202947 */ /* 0x000fea0003800000 */
[----:B-1----:R-:W1:Y:S01]  /*0a10*/  LDS R2, [UR8+0x8] ;  /* 0x00000808ff027984 */ /* 0x002e620008000800 */
[----:B------:R-:W-:-:S05]  /*0a20*/  IMAD.MOV.U32 R3, RZ, RZ, 0x780 ;  /* 0x00000780ff037424 */ /* 0x000fca00078e00ff */
[----:B-1----:R-:W-:-:S05]  /*0a30*/  LOP3.LUT R2, R2, 0x300, R3, 0xd8, !PT ;  /* 0x0000030002027812 */ /* 0x002fca00078ed803 */
[----:B------:R1:W-:Y:S02]  /*0a40*/  STS [UR8+0x8], R2 ;  /* 0x00000802ff007988 */ /* 0x0003e40008000808 */
.L_x_24:
[----:B------:R-:W-:Y:S05]  /*0a50*/  @P2 BRA `(.L_x_26) ;  /* 0x0000000000282947 */ /* 0x000fea0003800000 */
[----:B-1234-:R-:W1:Y:S02]  /*0a60*/  LDS R2, [UR8+0x8] ;  /* 0x00000808ff027984 */ /* 0x01ee640008000800 */
[----:B-1----:R-:W-:-:S05]  /*0a70*/  LOP3.LUT R2, R2, 0x1800, RZ, 0xb8, !PT ;  /* 0x0000180002027812 */ /* 0x002fca00078eb8ff */
[----:B------:R2:W-:Y:S02]  /*0a80*/  STS [UR8+0x8], R2 ;  /* 0x00000802ff007988 */ /* 0x0005e40008000808 */
.L_x_25:
[----:B------:R-:W-:Y:S05]  /*0a90*/  @P2 BREAK B1 ;  /* 0x0000000000012942 */ /* 0x000fea0003800000 */
[----:B------:R-:W-:Y:S05]  /*0aa0*/  @P2 BRA `(.L_x_27) ;  /* 0x0000000000242947 */ /* 0x000fea0003800000 */
[----:B-12---:R-:W1:Y:S01]  /*0ab0*/  LDS R2, [UR8+0x8] ;  /* 0x00000808ff027984 */ /* 0x006e620008000800 */
[----:B------:R-:W-:-:S05]  /*0ac0*/  IMAD.MOV.U32 R3, RZ, RZ, 0x6000 ;  /* 0x00006000ff037424 */ /* 0x000fca00078e00ff */
[----:B-1----:R-:W-:-:S04]  /*0ad0*/  LOP3.LUT R2, R2, 0x6000, R3, 0xd8, !PT ;  /* 0x0000600002027812 */ /* 0x002fc800078ed803 */
[----:B------:R-:W-:-:S05]  /*0ae0*/  LOP3.LUT R2, R2, 0x400000, RZ, 0xb8, !PT ;  /* 0x0040000002027812 */ /* 0x000fca00078eb8ff */
[----:B------:R1:W-:Y:S02]  /*0af0*/  STS [UR8+0x8], R2 ;  /* 0x00000802ff007988 */ /* 0x0003e40008000808 */
.L_x_26:
[----:B------:R-:W-:Y:S05]  /*0b00*/  BSYNC B1 ;  /* 0x0000000000017941 */ /* 0x000fea0003800000 */
.L_x_23:
[----:B-1234-:R-:W1:Y:S02]  /*0b10*/  @!P2 LDS R2, [UR8+0x8] ;  /* 0x00000808ff02a984 */ /* 0x01ee640008000800 */
[----:B-1----:R-:W-:-:S05]  /*0b20*/  @!P2 LOP3.LUT R2, R2, 0x8000, RZ, 0xb8, !PT ;  /* 0x000080000202a812 */ /* 0x002fca00078eb8ff */
[----:B------:R3:W-:Y:S02]  /*0b30*/  @!P2 STS [UR8+0x8], R2 ;  /* 0x00000802ff00a988 */ /* 0x0007e40008000808 */
.L_x_27:
[----:B------:R-:W-:Y:S05]  /*0b40*/  BSYNC B2 ;  /* 0x0000000000027941 */ /* 0x000fea0003800000 */
.L_x_22:
[----:B------:R-:W-:Y:S05]  /*0b50*/  WARPSYNC.ALL ;  /* 0x0000000000007948 */ /* 0x000fea0003800000 */
[----:B------:R-:W-:-:S04]  /*0b60*/  UIADD3 UR19, UR4, 0x80, URZ ;  /* 0x0000008004137890 */ /* 0x000fc8000fffe03f */
[----:B------:R-:W-:-:S04]  /*0b70*/  UIADD3 UR18, UP0, UR19, UR20, URZ ;  /* 0x0000001413127290 */ /* 0x000fc8000ff1e03f */
[----:B------:R-:W-:Y:S01]  /*0b80*/  ULEA.HI.X.SX32 UR19, UR19, UR21, 0x1, UP0 ;  /* 0x0000001513137291 */ /* 0x000fe200080f0e3f */
[----:B------:R-:W-:Y:S11]  /*0b90*/  @P0 BRA `(.L_x_28) ;  /* 0x0000000000280947 */ /* 0x000ff60003800000 */
[----:B-123--:R-:W1:Y:S01]  /*0ba0*/  S2R R2, SR_LANEID ;  /* 0x0000000000027919 */ /* 0x00ee620000000000 */
[----:B------:R-:W-:Y:S05]  /*0bb0*/  WARPSYNC.ALL ;  /* 0x0000000000007948 */ /* 0x000fea0003800000 */
[----:B-1----:R-:W-:-:S05]  /*0bc0*/  IMAD.SHL.U32 R8, R2, 0x4, RZ ;  /* 0x0000000402087824 */ /* 0x002fca00078e00ff */
[----:B------:R-:W1:Y:S01]  /*0bd0*/  LDS R7, [R8+UR8] ;  /* 0x0000000808077984 */ /* 0x000e620008000800 */
[----:B------:R-:W-:-:S05]  /*0be0*/  IADD3 R2, P1, R8, UR18, RZ ;  /* 0x0000001208027c10 */ /* 0x000fca000ff3e0ff */
[----:B------:R-:W-:-:S05]  /*0bf0*/  IMAD.X R3, RZ, RZ, UR19, P1 ;  /* 0x00000013ff037e24 */ /* 0x000fca00088e06ff */
[----:B-1----:R4:W2:Y:S01]  /*0c00*/  ATOMG.E.EXCH.STRONG.GPU PT, RZ, [R2], R7 ;  /* 0x0000000702ff73a8 */ /* 0x0028a200041ee100 */
[----:B------:R-:W-:-:S04]  /*0c10*/  DEPBAR {5,4,3,2,1,0} ;  /* 0x0000003f0000791a */ /* 0x000fc80000000000 */
[----:B------:R4:W-:Y:S01]  /*0c20*/  UTMACCTL.IV [UR18] ;  /* 0x00000000120079b9 */ /* 0x0009e20008000000 */
[----:B------:R-:W-:Y:S01]  /*0c30*/  NOP ;  /* 0x0000000000007918 */ /* 0x000fe20000000000 */
.L_x_28:
[----:B------:R-:W-:Y:S05]  /*0c40*/  @P0 BRA `(.L_x_29) ;  /* 0x00000000000c0947 */ /* 0x000fea0003800000 */
[----:B------:R0:W-:Y:S01]  /*0c50*/  UTMACMDFLUSH ;  /* 0x00000000000079b7 */ /* 0x0001e20000000000 */
[----:B------:R-:W-:Y:S05]  /*0c60*/  @P0 BRA `(.L_x_29) ;  /* 0x0000000000040947 */ /* 0x000fea0003800000 */
[----:B------:R-:W-:-:S04]  /*0c70*/  DEPBAR.LE SB0, 0x0 ;  /* 0x000080000000791a */ /* 0x000fc80000000000 */
.L_x_29:
[----:B------:R-:W-:Y:S05]  /*0c80*/  WARPSYNC.ALL ;  /* 0x0000000000007948 */ /* 0x000fea0003800000 */
[----:B--2---:R-:W-:Y:S06]  /*0c90*/  BAR.SYNC.DEFER_BLOCKING 0x0 ;  /* 0x0000000000007b1d */ /* 0x004fec0000010000 */
[----:B------:R-:W-:Y:S02]  /*0ca0*/  BSSY B2, `(.L_x_30) ;  /* 0x000000b000027945 */ /* 0x000fe40003800000 */
[----:B------:R-:W-:Y:S06]  /*0cb0*/  BAR.SYNC.DEFER_BLOCKING 0x0 ;  /* 0x0000000000007b1d */ /* 0x000fec0000010000 */
[----:B------:R2:W-:Y:S01]  /*0cc0*/  @!P0 STS [R14], RZ ;  /* 0x000000ff0e008388 */ /* 0x0005e20000000800 */
[----:B------:R-:W-:Y:S01]  /*0cd0*/  NOP ;  /* 0x0000000000007918 */ /* 0x000fe20000000000 */
[----:B------:R-:W-:Y:S05]  /*0ce0*/  @P2 BRA `(.L_x_31) ;  /* 0x0000000000182947 */ /* 0x000fea0003800000 */
[----:B-1-34-:R-:W1:Y:S01]  /*0cf0*/  LDS R2, [UR8+0x8] ;  /* 0x00000808ff027984 */ /* 0x01ae620008000800 */
[----:B------:R-:W3:Y:S01]  /*0d00*/  LDC.64 R8, c[0x0][0x220] ;  /* 0x00008800ff087b82 */ /* 0x000ee20000000a00 */
[----:B------:R-:W-:Y:S02]  /*0d10*/  IMAD.MOV.U32 R3, RZ, RZ, 0x70 ;  /* 0x00000070ff037424 */ /* 0x000fe400078e00ff */
[----:B---3--:R3:W-:Y:S03]  /*0d20*/  STS.64 [UR8], R8 ;  /* 0x00000008ff007988 */ /* 0x0087e60008000a08 */
[----:B-1----:R-:W-:-:S05]  /*0d30*/  LOP3.LUT R2, R2, 0x10, R3, 0xd8, !PT ;  /* 0x0000001002027812 */ /* 0x002fca00078ed803 */
[----:B------:R3:W-:Y:S02]  /*0d40*/  STS [UR8+0x8], R2 ;  /* 0x00000802ff007988 */ /* 0x0007e40008000808 */
.L_x_31:
[----:B----4-:R-:W-:Y:S05]  /*0d50*/  BSYNC B2 ;  /* 0x0000000000027941 */ /* 0x010fea0003800000 */
.L_x_30:
[----:B------:R-:W-:Y:S04]  /*0d60*/  BSSY B3, `(.L_x_32) ;  /* 0x0000011000037945 */ /* 0x000fe80003800000 */
[----:B------:R-:W-:Y:S04]  /*0d70*/  BSSY B2, `(.L_x_33) ;  /* 0x000000e000027945 */ /* 0x000fe80003800000 */
[----:B------:R-:W-:Y:S05]  /*0d80*/  @P2 BRA `(.L_x_34) ;  /* 0x0000000000242947 */ /* 0x000fea0003800000 */
[----:B-1-3--:R-:W1:Y:S01]  /*0d90*/  LDS R2, [UR8+0x34] ;  /* 0x00003408ff027984 */ /* 0x00ae620008000800 */
[----:B------:R-:W-:-:S05]  /*0da0*/  IMAD.MOV.U32 R3, RZ, RZ, 0x3f000000 ;  /* 0x3f000000ff037424 */ /* 0x000fca00078e00ff */
[----:B-1----:R-:W-:-:S05]  /*0db0*/  LOP3.LUT R2, R2, 0xff000000, R3, 0xb8, !PT ;  /* 0xff00000002027812 */ /* 0x002fca00078eb803 */
[----:B------:R1:W-:Y:S01]  /*0dc0*/  STS [UR8+0x34], R2 ;  /* 0x00003402ff007988 */ /* 0x0003e20008000808 */
[----:B------:R-:W-:Y:S05]  /*0dd0*/  @P2 BRA `(.L_x_35) ;  /* 0x00000000001c2947 */ /* 0x000fea0003800000 */
[----:B-1----:R-:W1:Y:S01]  /*0de0*/  LDS R2, [UR8+0x38] ;  /* 0x00003808ff027984 */ /* 0x002e620008000800 */
[----:B------:R-:W-:-:S05]  /*0df0*/  IMAD.MOV.U32 R3, RZ, RZ, 0x7f ;  /* 0x0000007fff037424 */ /* 0x000fca00078e00ff */
[----:B-1----:R-:W-:-:S05]  /*0e00*/  LOP3.LUT R2, R2, 0xff, R3, 0xb8, !PT ;  /* 0x000000ff02027812 */ /* 0x002fca00078eb803 */
[----:B------:R4:W-:Y:S02]  /*0e10*/  STS [UR8+0x38], R2 ;  /* 0x00003802ff007988 */ /* 0x0009e40008000808 */
.L_x_34:
[----:B------:R-:W-:Y:S05]  /*0e20*/  @P2 BREAK B2 ;  /* 0x0000000000022942 */ /* 0x000fea0003800000 */
[----:B------:R-:W-:Y:S05]  /*0e30*/  @P2 BRA `(.L_x_36) ;  /* 0x00000000000c2947 */ /* 0x000fea0003800000 */
[----:B------:R1:W-:Y:S02]  /*0e40*/  STS [UR8+0x20], R5 ;  /* 0x00002005ff007988 */ /* 0x0003e40008000808 */
.L_x_35:
[----:B------:R-:W-:Y:S05]  /*0e50*/  BSYNC B2 ;  /* 0x0000000000027941 */ /* 0x000fea0003800000 */
.L_x_33:
[----:B------:R1:W-:Y:S02]  /*0e60*/  @!P2 STS [UR8+0x24], R4 ;  /* 0x00002404ff00a988 */ /* 0x0003e40008000808 */
.L_x_36:
[----:B------:R-:W-:Y:S05]  /*0e70*/  BSYNC B3 ;  /* 0x0000000000037941 */ /* 0x000fea0003800000 */
.L_x_32:
[----:B------:R-:W-:Y:S05]  /*0e80*/  WARPSYNC.ALL ;  /* 0x0000000000007948 */ /* 0x000fea0003800000 */
[----:B------:R-:W-:Y:S04]  /*0e90*/  BSSY B3, `(.L_x_37) ;  /* 0x000000e000037945 */ /* 0x000fe80003800000 */
[----:B------:R-:W-:Y:S05]  /*0ea0*/  @P2 BRA `(.L_x_38) ;  /* 0x0000000000302947 */ /* 0x000fea0003800000 */
[----:B------:R-:W5:Y:S01]  /*0eb0*/  LDS R3, [UR8+0x34] ;  /* 0x00003408ff037984 */ /* 0x000f620008000800 */
[----:B-1----:R-:W1:Y:S03]  /*0ec0*/  LDC.64 R4, c[0x0][0x248] ;  /* 0x00009200ff047b82 */ /* 0x002e660000000a00 */
[----:B---34-:R-:W3:Y:S01]  /*0ed0*/  LDS R2, [UR8+0x1c] ;  /* 0x00001c08ff027984 */ /* 0x018ee20008000800 */
[C---:B-1----:R-:W-:Y:S01]  /*0ee0*/  SHF.L.U64.HI R5, R4.reuse, 0x1, R5 ;  /* 0x0000000104057819 */ /* 0x042fe20000010205 */
[----:B------:R-:W-:-:S03]  /*0ef0*/  IMAD.SHL.U32 R4, R4, 0x2, RZ ;  /* 0x0000000204047824 */ /* 0x000fc600078e00ff */
[--C-:B------:R-:W-:Y:S02]  /*0f00*/  SHF.R.U32.HI R7, RZ, 0x4, R5.reuse ;  /* 0x00000004ff077819 */ /* 0x100fe40000011605 */
[----:B------:R-:W-:-:S05]  /*0f10*/  SHF.R.U64 R4, R4, 0x4, R5 ;  /* 0x0000000404047819 */ /* 0x000fca0000001205 */
[----:B------:R1:W-:Y:S01]  /*0f20*/  STS [UR8+0xc], R4 ;  /* 0x00000c04ff007988 */ /* 0x0003e20008000808 */
[----:B-----5:R-:W-:Y:S02]  /*0f30*/  LOP3.LUT R3, R3, 0x7, RZ, 0xb8, !PT ;  /* 0x0000000703037812 */ /* 0x020fe400078eb8ff */
[----:B---3--:R-:W-:-:S03]  /*0f40*/  LOP3.LUT R2, R2, 0xf, R7, 0xb8, !PT ;  /* 0x0000000f02027812 */ /* 0x008fc600078eb807 */
[----:B------:R1:W-:Y:S04]  /*0f50*/  STS [UR8+0x34], R3 ;  /* 0x00003403ff007988 */ /* 0x0003e80008000808 */
[----:B------:R1:W-:Y:S02]  /*0f60*/  STS [UR8+0x1c], R2 ;  /* 0x00001c02ff007988 */ /* 0x0003e40008000808 */
.L_x_38:
[----:B------:R-:W-:Y:S05]  /*0f70*/  BSYNC B3 ;  /* 0x0000000000037941 */ /* 0x000fea0003800000 */
.L_x_37:
[----:B------:R-:W-:Y:S04]  /*0f80*/  BSSY B3, `(.L_x_39) ;  /* 0x000001a000037945 */ /* 0x000fe80003800000 */
[----:B------:R-:W-:Y:S04]  /*0f90*/  BSSY B4, `(.L_x_40) ;  /* 0x0000015000047945 */ /* 0x000fe80003800000 */
[----:B------:R-:W-:Y:S05]  /*0fa0*/  @P2 BRA `(.L_x_41) ;  /* 0x0000000000202947 */ /* 0x000fea0003800000 */
[----:B-1-34-:R-:W1:Y:S02]  /*0fb0*/  LDS R2, [UR8+0x34] ;  /* 0x00003408ff027984 */ /* 0x01ae640008000800 */
[----:B-1----:R-:W-:-:S05]  /*0fc0*/  LOP3.LUT R2, R2, 0x38, RZ, 0xb8, !PT ;  /* 0x0000003802027812 */ /* 0x002fca00078eb8ff */
[----:B------:R1:W-:Y:S01]  /*0fd0*/  STS [UR8+0x34], R2 ;  /* 0x00003402ff007988 */ /* 0x0003e20008000808 */
[----:B------:R-:W-:Y:S05]  /*0fe0*/  @P2 BRA `(.L_x_42) ;  /* 0x0000000000202947 */ /* 0x000fea0003800000 */
[----:B-1----:R-:W1:Y:S01]  /*0ff0*/  LDS R2, [UR8+0x8] ;  /* 0x00000808ff027984 */ /* 0x002e620008000800 */
[----:B------:R-:W-:-:S05]  /*1000*/  IMAD.MOV.U32 R3, RZ, RZ, 0x780 ;  /* 0x00000780ff037424 */ /* 0x000fca00078e00ff */
[----:B-1----:R-:W-:-:S05]  /*1010*/  LOP3.LUT R2, R2, 0x300, R3, 0xd8, !PT ;  /* 0x0000030002027812 */ /* 0x002fca00078ed803 */
[----:B------:R1:W-:Y:S02]  /*1020*/  STS [UR8+0x8], R2 ;  /* 0x00000802ff007988 */ /* 0x0003e40008000808 */
.L_x_41:
[----:B------:R-:W-:Y:S05]  /*1030*/  @P2 BRA `(.L_x_43) ;  /* 0x0000000000282947 */ /* 0x000fea0003800000 */
[----:B-1-34-:R-:W1:Y:S02]  /*1040*/  LDS R2, [UR8+0x8] ;  /* 0x00000808ff027984 */ /* 0x01ae640008000800 */
[----:B-1----:R-:W-:-:S05]  /*1050*/  LOP3.LUT R2, R2, 0x1800, RZ, 0xb8, !PT ;  /* 0x0000180002027812 */ /* 0x002fca00078eb8ff */
[----:B------:R3:W-:Y:S02]  /*1060*/  STS [UR8+0x8], R2 ;  /* 0x00000802ff007988 */ /* 0x0007e40008000808 */
.L_x_42:
[----:B------:R-:W-:Y:S05]  /*1070*/  @P2 BREAK B4 ;  /* 0x0000000000042942 */ /* 0x000fea0003800000 */
[----:B------:R-:W-:Y:S05]  /*1080*/  @P2 BRA `(.L_x_44) ;  /* 0x0000000000242947 */ /* 0x000fea0003800000 */
[----:B-1-3--:R-:W1:Y:S01]  /*1090*/  LDS R2, [UR8+0x8] ;  /* 0x00000808ff027984 */ /* 0x00ae620008000800 */
[----:B------:R-:W-:-:S05]  /*10a0*/  IMAD.MOV.U32 R3, RZ, RZ, 0x6000 ;  /* 0x00006000ff037424 */ /* 0x000fca00078e00ff */
[----:B-1----:R-:W-:-:S04]  /*10b0*/  LOP3.LUT R2, R2, 0x6000, R3, 0xd8, !PT ;  /* 0x0000600002027812 */ /* 0x002fc800078ed803 */
[----:B------:R-:W-:-:S05]  /*10c0*/  LOP3.LUT R2, R2, 0x400000, RZ, 0xb8, !PT ;  /* 0x0040000002027812 */ /* 0x000fca00078eb8ff */
[----:B------:R1:W-:Y:S02]  /*10d0*/  STS [UR8+0x8], R2 ;  /* 0x00000802ff007988 */ /* 0x0003e40008000808 */
.L_x_43:
[----:B------:R-:W-:Y:S05]  /*10e0*/  BSYNC B4 ;  /* 0x0000000000047941 */ /* 0x000fea0003800000 */
.L_x_40:
[----:B-1-34-:R-:W1:Y:S02]  /*10f0*/  @!P2 LDS R2, [UR8+0x8] ;  /* 0x00000808ff02a984 */ /* 0x01ae640008000800 */
[----:B-1----:R-:W-:-:S05]  /*1100*/  @!P2 LOP3.LUT R2, R2, 0x8000, RZ, 0xb8, !PT ;  /* 0x000080000202a812 */ /* 0x002fca00078eb8ff */
[----:B------:R4:W-:Y:S02]  /*1110*/  @!P2 STS [UR8+0x8], R2 ;  /* 0x00000802ff00a988 */ /* 0x0009e40008000808 */
.L_x_44:
[----:B------:R-:W-:Y:S05]  /*1120*/  BSYNC B3 ;  /* 0x0000000000037941 */ /* 0x000fea0003800000 */
.L_x_39:
[----:B------:R-:W-:Y:S05]  /*1130*/  WARPSYNC.ALL ;  /* 0x0000000000007948 */ /* 0x000fea0003800000 */
[----:B------:R-:W-:Y:S01]  /*1140*/  UIADD3 UR4, UR4, 0x100, URZ ;  /* 0x0000010004047890 */ /* 0x000fe2000fffe03f */
[----:B------:R-:W-:Y:S01]  /*1150*/  ISETP.GE.AND P1, PT, R15, 0x1, PT ;  /* 0x000000010f00780c */ /* 0x000fe20003f26270 */
[----:B------:R-:W-:Y:S01]  /*1160*/  IMAD.MOV.U32 R24, RZ, RZ, RZ ;  /* 0x000000ffff187224 */ /* 0x000fe200078e00ff */
[----:B------:R-:W-:Y:S01]  /*1170*/  SHF.R.U32.HI R7, RZ, 0x5, R0 ;  /* 0x00000005ff077819 */ /* 0x000fe20000011600 */
[----:B------:R-:W-:-:S04]  /*1180*/  UIADD3 UR20, UP0, UR4, UR20, URZ ;  /* 0x0000001404147290 */ /* 0x000fc8000ff1e03f */
[----:B------:R-:W-:Y:S01]  /*1190*/  ULEA.HI.X.SX32 UR26, UR4, UR21, 0x1, UP0 ;  /* 0x00000015041a7291 */ /* 0x000fe200080f0e3f */
[----:B------:R-:W-:Y:S11]  /*11a0*/  @P0 BRA `(.L_x_45) ;  /* 0x00000000002c0947 */ /* 0x000ff60003800000 */
[----:B-1-34-:R-:W1:Y:S01]  /*11b0*/  S2R R2, SR_LANEID ;  /* 0x0000000000027919 */ /* 0x01ae620000000000 */
[----:B------:R-:W-:Y:S05]  /*11c0*/  WARPSYNC.ALL ;  /* 0x0000000000007948 */ /* 0x000fea0003800000 */
[----:B-1----:R-:W-:-:S05]  /*11d0*/  IMAD.SHL.U32 R4, R2, 0x4, RZ ;  /* 0x0000000402047824 */ /* 0x002fca00078e00ff */
[----:B------:R-:W1:Y:S01]  /*11e0*/  LDS R5, [R4+UR8] ;  /* 0x0000000804057984 */ /* 0x000e620008000800 */
[----:B------:R-:W-:Y:S01]  /*11f0*/  IADD3 R2, P3, R4, UR20, RZ ;  /* 0x0000001404027c10 */ /* 0x000fe2000ff7e0ff */
[----:B------:R-:W-:-:S04]  /*1200*/  UMOV UR21, UR26 ;  /* 0x0000001a00157c82 */ /* 0x000fc80008000000 */
[----:B------:R-:W-:-:S05]  /*1210*/  IMAD.X R3, RZ, RZ, UR26, P3 ;  /* 0x0000001aff037e24 */ /* 0x000fca00098e06ff */
[----:B-1----:R1:W3:Y:S01]  /*1220*/  ATOMG.E.EXCH.STRONG.GPU PT, RZ, [R2], R5 ;  /* 0x0000000502ff73a8 */ /* 0x0022e200041ee100 */
[----:B------:R-:W-:-:S04]  /*1230*/  DEPBAR {5,4,3,2,1,0} ;  /* 0x0000003f0000791a */ /* 0x000fc80000000000 */
[----:B------:R1:W-:Y:S01]  /*1240*/  UTMACCTL.IV [UR20] ;  /* 0x00000000140079b9 */ /* 0x0003e20008000000 */
[----:B------:R-:W-:Y:S01]  /*1250*/  NOP ;  /* 0x0000000000007918 */ /* 0x000fe20000000000 */
.L_x_45:
[----:B------:R-:W-:Y:S05]  /*1260*/  @P0 BRA `(.L_x_46) ;  /* 0x00000000000c0947 */ /* 0x000fea0003800000 */
[----:B------:R0:W-:Y:S01]  /*1270*/  UTMACMDFLUSH ;  /* 0x00000000000079b7 */ /* 0x0001e20000000000 */
[----:B------:R-:W-:Y:S05]  /*1280*/  @P0 BRA `(.L_x_46) ;  /* 0x0000000000040947 */ /* 0x000fea0003800000 */
[----:B------:R-:W-:-:S04]  /*1290*/  DEPBAR.LE SB0, 0x0 ;  /* 0x000080000000791a */ /* 0x000fc80000000000 */
.L_x_46:
[----:B------:R-:W-:Y:S05]  /*12a0*/  WARPSYNC.ALL ;  /* 0x0000000000007948 */ /* 0x000fea0003800000 */
[----:B---3--:R-:W-:Y:S01]  /*12b0*/  BAR.SYNC.DEFER_BLOCKING 0x0 ;  /* 0x0000000000007b1d */ /* 0x008fe20000010000 */
[----:B------:R-:W-:Y:S01]  /*12c0*/  R2UR UR24, R7 ;  /* 0x00000000071872ca */ /* 0x000fe200000e0000 */
[----:B-1----:R-:W-:Y:S01]  /*12d0*/  USHF.L.U32 UR21, UR25, 0x7, URZ ;  /* 0x0000000719157899 */ /* 0x002fe2000800063f */
[----:B------:R-:W-:Y:S01]  /*12e0*/  IMAD.MOV.U32 R25, RZ, RZ, RZ ;  /* 0x000000ffff197224 */ /* 0x000fe200078e00ff */
[----:B------:R-:W-:Y:S01]  /*12f0*/  USHF.L.U32 UR11, UR27, 0x7, URZ ;  /* 0x000000071b0b7899 */ /* 0x000fe2000800063f */
[----:B------:R-:W-:Y:S01]  /*1300*/  CS2R R26, SRZ ;  /* 0x00000000001a7805 */ /* 0x000fe2000001ff00 */
[----:B------:R-:W-:Y:S01]  /*1310*/  VOTEU.ALL UP0, P2 ;  /* 0x00000000003f7886 */ /* 0x000fe20001000000 */
[----:B------:R-:W-:Y:S01]  /*1320*/  UMOV UR4, 0x1 ;  /* 0x0000000100047882 */ /* 0x000fe20000000000 */
[----:B------:R-:W-:-:S02]  /*1330*/  CS2R R28, SRZ ;  /* 0x00000000001c7805 */ /* 0x000fc4000001ff00 */
[----:B------:R-:W-:Y:S02]  /*1340*/  CS2R R30, SRZ ;  /* 0x00000000001e7805 */ /* 0x000fe4000001ff00 */
[----:B------:R-:W-:Y:S01]  /*1350*/  CS2R R32, SRZ ;  /* 0x0000000000207805 */ /* 0x000fe2000001ff00 */
[----:B------:R-:W-:-:S04]  /*1360*/  @!UP0 UIADD3 UR4, -UR4, 0x100000, URZ ;  /* 0x0010000004048890 */ /* 0x000fc8000fffe13f */
[----:B------:R-:W-:Y:S02]  /*1370*/  @!UP0 USHF.L.U32 UR5, UR4, 0xb, URZ ;  /* 0x0000000b04058899 */ /* 0x000fe4000800063f */
[----:B------:R-:W-:Y:S01]  /*1380*/  @!UP0 USHF.L.U32 UR4, UR4, 0x1, URZ ;  /* 0x0000000104048899 */ /* 0x000fe2000800063f */
[----:B------:R-:W-:Y:S01]  /*1390*/  CS2R R34, SRZ ;  /* 0x0000000000227805 */ /* 0x000fe2000001ff00 */
[----:B------:R-:W-:Y:S01]  /*13a0*/  VOTEU.ALL UP0, P2 ;  /* 0x00000000003f7886 */ /* 0x000fe20001000000 */
[----:B------:R-:W-:Y:S02]  /*13b0*/  CS2R R36, SRZ ;  /* 0x0000000000247805 */ /* 0x000fe4000001ff00 */
[----:B------:R-:W-:Y:S02]  /*13c0*/  CS2R R38, SRZ ;  /* 0x0000000000267805 */ /* 0x000fe4000001ff00 */
[----:B------:R-:W-:Y:S02]  /*13d0*/  CS2R R40, SRZ ;  /* 0x0000000000287805 */ /* 0x000fe4000001ff00 */
[----:B------:R-:W-:-:S02]  /*13e0*/  CS2R R42, SRZ ;  /* 0x00000000002a7805 */ /* 0x000fc4000001ff00 */
[----:B------:R-:W-:Y:S02]  /*13f0*/  CS2R R44, SRZ ;  /* 0x00000000002c7805 */ /* 0x000fe4000001ff00 */
[----:B------:R-:W-:Y:S02]  /*1400*/  CS2R R46, SRZ ;  /* 0x00000000002e7805 */ /* 0x000fe4000001ff00 */
[----:B------:R-:W-:Y:S02]  /*1410*/  CS2R R48, SRZ ;  /* 0x0000000000307805 */ /* 0x000fe4000001ff00 */
[----:B------:R-:W-:Y:S02]  /*1420*/  CS2R R50, SRZ ;  /* 0x0000000000327805 */ /* 0x000fe4000001ff00 */
[----:B------:R-:W-:Y:S02]  /*1430*/  CS2R R52, SRZ ;  /* 0x0000000000347805 */ /* 0x000fe4000001ff00 */
[----:B------:R-:W-:Y:S01]  /*1440*/  CS2R R54, SRZ ;  /* 0x0000000000367805 */ /* 0x000fe2000001ff00 */
[----:B------:R-:W1:Y:S02]  /*1450*/  FENCE.VIEW.ASYNC.S ;  /* 0x00000000000073c6 */ /* 0x000e640000000000 */
[----:B-1----:R1:W3:Y:S01]  /*1460*/  @!UP0 SYNCS.EXCH.64 URZ, [UR8+0x4000], UR4 ;  /* 0x00400004083f85b2 */ /* 0x0022e20008000100 */
[----:B------:R-:W-:-:S02]  /*1470*/  CS2R R56, SRZ ;  /* 0x0000000000387805 */ /* 0x000fc4000001ff00 */
[----:B------:R-:W-:Y:S02]  /*1480*/  CS2R R58, SRZ ;  /* 0x00000000003a7805 */ /* 0x000fe4000001ff00 */
[----:B------:R-:W-:Y:S02]  /*1490*/  CS2R R60, SRZ ;  /* 0x00000000003c7805 */ /* 0x000fe4000001ff00 */
        /* <DEDUP_REMOVED lines=12> */
[----:B------:R-:W-:Y:S01]  /*1560*/  CS2R R86, SRZ ;  /* 0x0000000000567805 */ /* 0x000fe2000001ff00 */
[----:B-1----:R-:W-:Y:S06]  /*1570*/  @!P1 BRA `(.L_x_47) ;  /* 0x0000000400789947 */ /* 0x002fec0003800000 */
[----:B------:R-:W-:Y:S01]  /*1580*/  UIADD3 UR4, UR8, 0x2000, URZ ;  /* 0x0000200008047890 */ /* 0x000fe2000fffe03f */
[----:B------:R-:W-:Y:S02]  /*1590*/  CS2R R24, SRZ ;  /* 0x0000000000187805 */ /* 0x000fe4000001ff00 */
[----:B------:R-:W-:Y:S02]  /*15a0*/  CS2R R26, SRZ ;  /* 0x00000000001a7805 */ /* 0x000fe4000001ff00 */
[----:B------:R-:W-:Y:S01]  /*15b0*/  CS2R R28, SRZ ;  /* 0x00000000001c7805 */ /* 0x000fe2000001ff00 */
[----:B------:R-:W-:Y:S01]  /*15c0*/  USHF.R.U32.HI UR4, URZ, 0x4, UR4 ;  /* 0x000000043f047899 */ /* 0x000fe20008011604 */
[----:B------:R-:W-:Y:S02]  /*15d0*/  CS2R R30, SRZ ;  /* 0x00000000001e7805 */ /* 0x000fe4000001ff00 */
[----:B------:R-:W-:Y:S02]  /*15e0*/  CS2R R32, SRZ ;  /* 0x0000000000207805 */ /* 0x000fe4000001ff00 */
[----:B------:R-:W-:Y:S01]  /*15f0*/  CS2R R34, SRZ ;  /* 0x0000000000227805 */ /* 0x000fe2000001ff00 */
[----:B------:R-:W-:Y:S01]  /*1600*/  USGXT.U32 UR4, UR4, 0xe ;  /* 0x0000000e0404789a */ /* 0x000fe20008000000 */
        /* <DEDUP_REMOVED lines=25> */
[----:B------:R-:W-:Y:S01]  /*17a0*/  CS2R R86, SRZ ;  /* 0x0000000000567805 */ /* 0x000fe2000001ff00 */
[----:B------:R-:W-:Y:S01]  /*17b0*/  UMOV UR6, 0x1000080 ;  /* 0x0100008000067882 */ /* 0x000fe20000000000 */
[----:B------:R-:W-:Y:S01]  /*17c0*/  UMOV UR7, 0x40000040 ;  /* 0x4000004000077882 */ /* 0x000fe20000000000 */
[----:B------:R-:W-:Y:S01]  /*17d0*/  UMOV UR5, URZ ;  /* 0x0000003f00057c82 */ /* 0x000fe20008000000 */
[----:B------:R-:W-:Y:S02]  /*17e0*/  ULOP3.LUT UR28, UR4, 0x1000000, URZ, 0xfc, !UPT ;  /* 0x01000000041c7892 */ /* 0x000fe4000f8efc3f */
[----:B------:R-:W-:Y:S01]  /*17f0*/  UIADD3.64 UR6, UR4, UR6, URZ ;  /* 0x0000000604067297 */ /* 0x000fe2000fffe03f */
[----:B------:R-:W-:-:S11]  /*1800*/  UMOV UR10, URZ ;  /* 0x0000003f000a7c82 */ /* 0x000fd60008000000 */
.L_x_49:
[----:B---3--:R-:W-:Y:S01]  /*1810*/  BAR.SYNC.DEFER_BLOCKING 0x0 ;  /* 0x0000000000007b1d */ /* 0x008fe20000010000 */
[----:B----4-:R-:W-:Y:S01]  /*1820*/  @!P2 IMAD.MOV.U32 R2, RZ, RZ, 0x4000 ;  /* 0x00004000ff02a424 */ /* 0x010fe200078e00ff */
[----:B------:R-:W-:Y:S02]  /*1830*/  ELECT P0, URZ, PT ;  /* 0x00000000003f782f */ /* 0x000fe40003800000 */
[----:B------:R-:W-:Y:S02]  /*1840*/  ELECT P1, URZ, PT ;  /* 0x00000000003f782f */ /* 0x000fe40003820000 */
[C---:B------:R-:W-:Y:S01]  /*1850*/  ISETP.LT.U32.AND P0, PT, R6.reuse, 0x20, P0 ;  /* 0x000000200600780c */ /* 0x040fe20000701070 */
[----:B------:R-:W-:Y:S01]  /*1860*/  ULOP3.LUT UR14, UR24, 0x1, URZ, 0xc0, !UPT ;  /* 0x00000001180e7892 */ /* 0x000fe2000f8ec03f */
[----:B------:R-:W-:Y:S01]  /*1870*/  ISETP.LT.U32.AND P1, PT, R6, 0x40, P1 ;  /* 0x000000400600780c */ /* 0x000fe20000f21070 */
[----:B------:R-:W-:Y:S02]  /*1880*/  UMOV UR15, UR10 ;  /* 0x0000000a000f7c82 */ /* 0x000fe40008000000 */
[----:B------:R-:W-:-:S02]  /*1890*/  ULEA UR12, UR14, UR8, 0xc ;  /* 0x000000080e0c7291 */ /* 0x000fc4000f8e603f */
[----:B------:R-:W-:-:S06]  /*18a0*/  ULEA UR14, UR14, UR21, 0x6 ;  /* 0x000000150e0e7291 */ /* 0x000fcc000f8e303f */
[----:B------:R-:W-:Y:S01]  /*18b0*/  VOTEU.ANY UP0, P0 ;  /* 0x00000000003f7886 */ /* 0x000fe20000000100 */
[----:B------:R-:W-:Y:S01]  /*18c0*/  VOTEU.ANY UP2, P0 ;  /* 0x00000000003f7886 */ /* 0x000fe20000040100 */
[----:B------:R-:W-:Y:S01]  /*18d0*/  VOTEU.ANY UP1, P1 ;  /* 0x00000000003f7886 */ /* 0x000fe20000820100 */
[----:B------:R-:W-:Y:S01]  /*18e0*/  VOTEU.ANY UP3, P1 ;  /* 0x00000000003f7886 */ /* 0x000fe20000860100 */
[----:B------:R1:W-:Y:S01]  /*18f0*/  @!P2 SYNCS.ARRIVE.TRANS64 RZ, [UR8+0x4000], R2 ;  /* 0x00400002ffffa9a7 */ /* 0x0003e20008000008 */
[----:B------:R3:W-:Y:S06]  /*1900*/  MEMBAR.ALL.CTA ;  /* 0x0000000000007992 */ /* 0x0007ec0000008000 */
[----:B---3--:R-:W3:Y:S01]  /*1910*/  FENCE.VIEW.ASYNC.S ;  /* 0x00000000000073c6 */ /* 0x008ee20000000000 */
[----:B------:R-:W-:Y:S01]  /*1920*/  @UP0 UIADD3 UR9, UR8, 0x4000, URZ ;  /* 0x0000400008090890 */ /* 0x000fe2000fffe03f */
[----:B------:R-:W-:Y:S01]  /*1930*/  @UP0 UMOV UR4, UR16 ;  /* 0x0000001000040c82 */ /* 0x000fe20008000000 */
[----:B------:R-:W-:Y:S01]  /*1940*/  @UP0 UMOV UR5, UR17 ;  /* 0x0000001100050c82 */ /* 0x000fe20008000000 */
[----:B------:R-:W-:-:S02]  /*1950*/  @UP1 UIADD3 UR12, UR12, 0x2000, URZ ;  /* 0x000020000c0c1890 */ /* 0x000fc4000fffe03f */
[----:B------:R-:W-:Y:S01]  /*1960*/  @UP1 UIADD3 UR13, UR8, 0x4000, URZ ;  /* 0x00004000080d1890 */ /* 0x000fe2000fffe03f */
[----:B-1----:R-:W-:Y:S01]  /*1970*/  SHF.L.U32 R2, R10, 0x1f, RZ ;  /* 0x0000001f0a027819 */ /* 0x002fe200000006ff */
[----:B------:R-:W-:Y:S01]  /*1980*/  @UP1 UMOV UR22, UR18 ;  /* 0x0000001200161c82 */ /* 0x000fe20008000000 */
[----:B------:R-:W-:Y:S01]  /*1990*/  @UP1 UMOV UR23, UR19 ;  /* 0x0000001300171c82 */ /* 0x000fe20008000000 */
[----:B---3--:R-:W-:Y:S06]  /*19a0*/  BAR.SYNC.DEFER_BLOCKING 0x0 ;  /* 0x0000000000007b1d */ /* 0x008fec0000010000 */
[----:B------:R1:W-:Y:S02]  /*19b0*/  @UP2 UTMALDG.2D [UR8], [UR4] ;  /* 0x00000008040025b4 */ /* 0x0003e40008008000 */
[----:B------:R-:W-:Y:S06]  /*19c0*/  BAR.SYNC.DEFER_BLOCKING 0x0 ;  /* 0x0000000000007b1d */ /* 0x000fec0000010000 */
[----:B------:R1:W-:Y:S02]  /*19d0*/  @UP3 UTMALDG.2D [UR12], [UR22] ;  /* 0x0000000c160035b4 */ /* 0x0003e40008008000 */
[----:B------:R-:W-:Y:S06]  /*19e0*/  BAR.SYNC.DEFER_BLOCKING 0x0 ;  /* 0x0000000000007b1d */ /* 0x000fec0000010000 */
[----:B------:R-:W3:Y:S02]  /*19f0*/  SYNCS.PHASECHK.TRANS64.TRYWAIT P0, [UR8+0x4000], R2 ;  /* 0x00400002ff0075a7 */ /* 0x000ee40008000148 */
[----:B-1-3--:R-:W-:Y:S05]  /*1a00*/  @!P0 BRA `(.L_x_48) ;  /* 0x0000000400848947 */ /* 0x00afea0003800000 */
.L_x_50:
[----:B------:R-:W-:Y:S01]  /*1a10*/  USHF.L.U32 UR4, UR24, 0x6, URZ ;  /* 0x0000000618047899 */ /* 0x000fe2000800063f */
[----:B------:R-:W-:Y:S02]  /*1a20*/  WARPGROUP.DEPBAR.LE gsb0, 0x0 ;  /* 0x00008000000079c5 */ /* 0x000fe40000010000 */
[----:B------:R-:W-:Y:S01]  /*1a30*/  WARPGROUP.ARRIVE ;  /* 0x00000000000079c5 */ /* 0x000fe20000000000 */
[----:B------:R-:W-:Y:S01]  /*1a40*/  ULOP3.LUT UR4, UR4, 0x100, URZ, 0xc0, !UPT ;  /* 0x0000010004047892 */ /* 0x000fe2000f8ec03f */
[----:B------:R-:W1:Y:S01]  /*1a50*/  LDC R2, c[0x0][0x230] ;  /* 0x00008c00ff027b82 */ /* 0x000e620000000800 */
[----:B------:R-:W-:Y:S01]  /*1a60*/  UMOV UR14, UR28 ;  /* 0x0000001c000e7c82 */ /* 0x000fe20008000000 */
[----:B------:R-:W-:Y:S01]  /*1a70*/  UMOV UR15, 0x40000040 ;  /* 0x40000040000f7882 */ /* 0x000fe20000000000 */
[----:B------:R-:W-:Y:S01]  /*1a80*/  ULEA.HI UR4, UR8, UR4, URZ, 0x1c ;  /* 0x0000000408047291 */ /* 0x000fe2000f8fe03f */
[----:B------:R-:W-:Y:S01]  /*1a90*/  LOP3.LUT R10, R10, 0x1, RZ, 0x3c, !PT ;  /* 0x000000010a0a7812 */ /* 0x000fe200078e3cff */
[----:B------:R-:W-:Y:S01]  /*1aa0*/  UMOV UR13, 0x80000020 ;  /* 0x80000020000d7882 */ /* 0x000fe20000000000 */
[----:B------:R-:W-:-:S02]  /*1ab0*/  UIADD3 UR10, UR10, 0x20, URZ ;  /* 0x000000200a0a7890 */ /* 0x000fc4000fffe03f */
[----:B------:R-:W-:Y:S01]  /*1ac0*/  ULOP3.LUT UR4, UR4, 0x3fff, URZ, 0xc0, !UPT ;  /* 0x00003fff04047892 */ /* 0x000fe2000f8ec03f */
[----:B------:R-:W-:-:S06]  /*1ad0*/  UMOV UR5, URZ ;  /* 0x0000003f00057c82 */ /* 0x000fcc0008000000 */
[----:B------:R-:W-:Y:S02]  /*1ae0*/  UMOV UR12, UR4 ;  /* 0x00000004000c7c82 */ /* 0x000fe40008000000 */
[----:B------:R-:W-:Y:S01]  /*1af0*/  HGMMA.64x128x16.F32 R24, gdesc[UR12].tnspB, R24 ;  /* 0x41e000000c1879f0 */ /* 0x000fe20008700818 */
[----:B------:R-:W-:Y:S01]  /*1b00*/  UMOV UR12, 0xfffffffe ;  /* 0xfffffffe000c7882 */ /* 0x000fe20000000000 */
[----:B------:R-:W-:Y:S02]  /*1b10*/  UMOV UR13, 0x7fffffdf ;  /* 0x7fffffdf000d7882 */ /* 0x000fe40000000000 */
[----:B------:R-:W-:Y:S01]  /*1b20*/  UIADD3.64 UR4, UR4, -UR12, URZ ;  /* 0x8000000c04047297 */ /* 0x000fe2000fffe03f */
[----:B-1----:R-:W-:-:S08]  /*1b30*/  ISETP.LE.AND P0, PT, R2, UR10, PT ;  /* 0x0000000a02007c0c */ /* 0x002fd0000bf03270 */
[----:B------:R-:W-:Y:S05]  /*1b40*/  HGMMA.64x128x16.F32 R24, gdesc[UR4].tnspB, R24, gsb0 ;  /* 0x41e00000041879f0 */ /* 0x000fea0008000818 */
[----:B------:R-:W-:Y:S05]  /*1b50*/  @!P0 BRA `(.L_x_49) ;  /* 0xfffffffc002c8947 */ /* 0x000fea000383ffff */
.L_x_47:
[----:B------:R-:W-:Y:S02]  /*1b60*/  WARPGROUP.DEPBAR.LE gsb0, 0x0 ;  /* 0x00008000000079c5 */ /* 0x000fe40000010000 */
[----:B---3--:R-:W-:Y:S01]  /*1b70*/  BAR.SYNC.DEFER_BLOCKING 0x0 ;  /* 0x0000000000007b1d */ /* 0x008fe20000010000 */
[C---:B----4-:R-:W-:Y:S01]  /*1b80*/  IMAD.SHL.U32 R2, R0.reuse, 0x80, RZ ;  /* 0x0000008000027824 */ /* 0x050fe200078e00ff */
[----:B------:R-:W-:Y:S01]  /*1b90*/  F2FP.F16.F32.PACK_AB R24, R25, R24 ;  /* 0x000000181918723e */ /* 0x000fe200000000ff */
[----:B------:R-:W-:Y:S01]  /*1ba0*/  IMAD.SHL.U32 R3, R0, 0x10, RZ ;  /* 0x0000001000037824 */ /* 0x000fe200078e00ff */
[----:B------:R-:W-:Y:S02]  /*1bb0*/  F2FP.F16.F32.PACK_AB R25, R27, R26 ;  /* 0x0000001a1b19723e */ /* 0x000fe400000000ff */
[----:B------:R-:W-:Y:S02]  /*1bc0*/  ELECT P0, URZ, PT ;  /* 0x00000000003f782f */ /* 0x000fe40003800000 */
[----:B------:R-:W-:Y:S01]  /*1bd0*/  LOP3.LUT R2, R2, 0x780, RZ, 0xc0, !PT ;  /* 0x0000078002027812 */ /* 0x000fe200078ec0ff */
[----:B------:R-:W-:Y:S01]  /*1be0*/  ULOP3.LUT UR24, UR24, 0x1, URZ, 0xc0, !UPT ;  /* 0x0000000118187892 */ /* 0x000fe2000f8ec03f */
[----:B------:R-:W-:Y:S01]  /*1bf0*/  F2FP.F16.F32.PACK_AB R56, R57, R56 ;  /* 0x000000383938723e */ /* 0x000fe200000000ff */
[----:B------:R-:W-:Y:S01]  /*1c00*/  UMOV UR14, UR11 ;  /* 0x0000000b000e7c82 */ /* 0x000fe20008000000 */
[----:B------:R-:W-:Y:S01]  /*1c10*/  LOP3.LUT R3, R2, 0x70, R3, 0xf8, !PT ;  /* 0x0000007002037812 */ /* 0x000fe200078ef803 */
[----:B------:R-:W-:Y:S01]  /*1c20*/  ULEA UR12, UR24, UR8, 0xe ;  /* 0x00000008180c7291 */ /* 0x000fe2000f8e703f */
[----:B------:R-:W-:Y:S01]  /*1c30*/  F2FP.F16.F32.PACK_AB R26, R29, R28 ;  /* 0x0000001c1d1a723e */ /* 0x000fe200000000ff */
[----:B------:R-:W-:Y:S01]  /*1c40*/  ULEA UR13, UR24, UR21, 0x6 ;  /* 0x00000015180d7291 */ /* 0x000fe2000f8e303f */
[----:B------:R-:W-:Y:S01]  /*1c50*/  LOP3.LUT R3, R3, 0x10, R0, 0x78, !PT ;  /* 0x0000001003037812 */ /* 0x000fe200078e7800 */
[----:B------:R-:W-:Y:S01]  /*1c60*/  IMAD.SHL.U32 R0, R0, 0x40, RZ ;  /* 0x0000004000007824 */ /* 0x000fe200078e00ff */
[----:B------:R-:W-:-:S02]  /*1c70*/  F2FP.F16.F32.PACK_AB R27, R31, R30 ;  /* 0x0000001e1f1b723e */ /* 0x000fc400000000ff */
[----:B------:R-:W-:Y:S02]  /*1c80*/  F2FP.F16.F32.PACK_AB R32, R33, R32 ;  /* 0x000000202120723e */ /* 0x000fe400000000ff */
[----:B------:R-:W-:Y:S02]  /*1c90*/  LOP3.LUT R0, R3, 0x3800, R0, 0xf8, !PT ;  /* 0x0000380003007812 */ /* 0x000fe400078ef800 */
[----:B------:R-:W-:Y:S01]  /*1ca0*/  F2FP.F16.F32.PACK_AB R57, R59, R58 ;  /* 0x0000003a3b39723e */ /* 0x000fe200000000ff */
[----:B------:R-:W1:Y:S01]  /*1cb0*/  @!P2 SYNCS.CCTL.IV [UR8+0x4000] ;  /* 0x00400000ff00a9b1 */ /* 0x000e620008000008 */
[C---:B------:R-:W-:Y:S01]  /*1cc0*/  LOP3.LUT R3, R0.reuse, 0x20, RZ, 0x3c, !PT ;  /* 0x0000002000037812 */ /* 0x040fe200078e3cff */
[C---:B------:R-:W-:Y:S01]  /*1cd0*/  VIADD R2, R0.reuse, UR8 ;  /* 0x0000000800027c36 */ /* 0x040fe20008000000 */
[----:B-1----:R-:W-:Y:S01]  /*1ce0*/  BAR.SYNC.DEFER_BLOCKING 0x0 ;  /* 0x0000000000007b1d */ /* 0x002fe20000010000 */
[----:B------:R-:W-:Y:S02]  /*1cf0*/  LOP3.LUT R4, R0, 0x40, RZ, 0x3c, !PT ;  /* 0x0000004000047812 */ /* 0x000fe400078e3cff */
[----:B------:R-:W-:Y:S01]  /*1d00*/  F2FP.F16.F32.PACK_AB R33, R35, R34 ;  /* 0x000000222321723e */ /* 0x000fe200000000ff */
[----:B------:R-:W-:Y:S01]  /*1d10*/  VIADD R3, R3, UR8 ;  /* 0x0000000803037c36 */ /* 0x000fe20008000000 */
[----:B------:R-:W-:Y:S01]  /*1d20*/  F2FP.F16.F32.PACK_AB R58, R61, R60 ;  /* 0x0000003c3d3a723e */ /* 0x000fe200000000ff */
[----:B------:R-:W-:Y:S01]  /*1d30*/  VIADD R4, R4, UR8 ;  /* 0x0000000804047c36 */ /* 0x000fe20008000000 */
[----:B------:R-:W-:-:S02]  /*1d40*/  F2FP.F16.F32.PACK_AB R59, R63, R62 ;  /* 0x0000003e3f3b723e */ /* 0x000fc400000000ff */
[----:B------:R-:W-:Y:S02]  /*1d50*/  F2FP.F16.F32.PACK_AB R64, R65, R64 ;  /* 0x000000404140723e */ /* 0x000fe400000000ff */
[----:B------:R-:W-:Y:S02]  /*1d60*/  LOP3.LUT R0, R0, 0x60, RZ, 0x3c, !PT ;  /* 0x0000006000007812 */ /* 0x000fe400078e3cff */
[----:B------:R-:W-:Y:S02]  /*1d70*/  F2FP.F16.F32.PACK_AB R34, R37, R36 ;  /* 0x000000242522723e */ /* 0x000fe400000000ff */
[----:B------:R-:W-:Y:S01]  /*1d80*/  F2FP.F16.F32.PACK_AB R35, R39, R38 ;  /* 0x000000262723723e */ /* 0x000fe200000000ff */
[----:B------:R-:W-:Y:S01]  /*1d90*/  VIADD R0, R0, UR8 ;  /* 0x0000000800007c36 */ /* 0x000fe20008000000 */
[----:B------:R-:W-:Y:S02]  /*1da0*/  F2FP.F16.F32.PACK_AB R40, R41, R40 ;  /* 0x000000282928723e */ /* 0x000fe400000000ff */
[----:B------:R-:W-:-:S02]  /*1db0*/  F2FP.F16.F32.PACK_AB R65, R67, R66 ;  /* 0x000000424341723e */ /* 0x000fc400000000ff */
[----:B------:R-:W-:Y:S02]  /*1dc0*/  F2FP.F16.F32.PACK_AB R41, R43, R42 ;  /* 0x0000002a2b29723e */ /* 0x000fe400000000ff */
[----:B------:R-:W-:Y:S01]  /*1dd0*/  F2FP.F16.F32.PACK_AB R66, R69, R68 ;  /* 0x000000444542723e */ /* 0x000fe200000000ff */
[----:B------:R-:W-:Y:S01]  /*1de0*/  STSM.16.M88.4 [R2], R24 ;  /* 0x0000001802007844 */ /* 0x000fe20000000200 */
[----:B------:R-:W-:Y:S02]  /*1df0*/  F2FP.F16.F32.PACK_AB R67, R71, R70 ;  /* 0x000000464743723e */ /* 0x000fe400000000ff */
[----:B------:R-:W-:Y:S01]  /*1e00*/  F2FP.F16.F32.PACK_AB R72, R73, R72 ;  /* 0x000000484948723e */ /* 0x000fe200000000ff */
[----:B------:R-:W-:Y:S01]  /*1e10*/  STSM.16.M88.4 [R2+0x4000], R56 ;  /* 0x0040003802007844 */ /* 0x000fe20000000200 */
[----:B------:R-:W-:Y:S02]  /*1e20*/  F2FP.F16.F32.PACK_AB R42, R45, R44 ;  /* 0x0000002c2d2a723e */ /* 0x000fe400000000ff */
[----:B------:R-:W-:Y:S01]  /*1e30*/  F2FP.F16.F32.PACK_AB R43, R47, R46 ;  /* 0x0000002e2f2b723e */ /* 0x000fe200000000ff */
[----:B------:R-:W-:Y:S01]  /*1e40*/  STSM.16.M88.4 [R3], R32 ;  /* 0x0000002003007844 */ /* 0x000fe20000000200 */
[----:B------:R-:W-:-:S02]  /*1e50*/  F2FP.F16.F32.PACK_AB R48, R49, R48 ;  /* 0x000000303130723e */ /* 0x000fc400000000ff */
[----:B------:R-:W-:Y:S01]  /*1e60*/  F2FP.F16.F32.PACK_AB R73, R75, R74 ;  /* 0x0000004a4b49723e */ /* 0x000fe200000000ff */
[----:B------:R-:W-:Y:S01]  /*1e70*/  STSM.16.M88.4 [R3+0x4000], R64 ;  /* 0x0040004003007844 */ /* 0x000fe20000000200 */
[----:B------:R-:W-:Y:S02]  /*1e80*/  F2FP.F16.F32.PACK_AB R49, R51, R50 ;  /* 0x000000323331723e */ /* 0x000fe400000000ff */
[----:B------:R-:W-:Y:S01]  /*1e90*/  F2FP.F16.F32.PACK_AB R74, R77, R76 ;  /* 0x0000004c4d4a723e */ /* 0x000fe200000000ff */
[----:B------:R-:W-:Y:S01]  /*1ea0*/  STSM.16.M88.4 [R4], R40 ;  /* 0x0000002804007844 */ /* 0x000fe20000000200 */
[----:B------:R-:W-:Y:S02]  /*1eb0*/  F2FP.F16.F32.PACK_AB R75, R79, R78 ;  /* 0x0000004e4f4b723e */ /* 0x000fe400000000ff */
[----:B------:R-:W-:Y:S02]  /*1ec0*/  F2FP.F16.F32.PACK_AB R80, R81, R80 ;  /* 0x000000505150723e */ /* 0x000fe400000000ff */
[----:B------:R-:W-:Y:S01]  /*1ed0*/  F2FP.F16.F32.PACK_AB R50, R53, R52 ;  /* 0x000000343532723e */ /* 0x000fe200000000ff */
[----:B------:R-:W-:Y:S01]  /*1ee0*/  STSM.16.M88.4 [R4+0x4000], R72 ;  /* 0x0040004804007844 */ /* 0x000fe20000000200 */
[----:B------:R-:W-:-:S02]  /*1ef0*/  F2FP.F16.F32.PACK_AB R51, R55, R54 ;  /* 0x000000363733723e */ /* 0x000fc400000000ff */
[----:B------:R-:W-:Y:S02]  /*1f00*/  F2FP.F16.F32.PACK_AB R81, R83, R82 ;  /* 0x000000525351723e */ /* 0x000fe400000000ff */
[----:B------:R-:W-:Y:S01]  /*1f10*/  F2FP.F16.F32.PACK_AB R82, R85, R84 ;  /* 0x000000545552723e */ /* 0x000fe200000000ff */
[----:B------:R-:W-:Y:S01]  /*1f20*/  STSM.16.M88.4 [R0], R48 ;  /* 0x0000003000007844 */ /* 0x000fe20000000200 */
[----:B------:R-:W-:Y:S02]  /*1f30*/  F2FP.F16.F32.PACK_AB R83, R87, R86 ;  /* 0x000000565753723e */ /* 0x000fe400000000ff */
[----:B------:R-:W-:-:S03]  /*1f40*/  ISETP.LT.U32.AND P0, PT, R6, 0x40, P0 ;  /* 0x000000400600780c */ /* 0x000fc60000701070 */
[----:B------:R-:W-:Y:S01]  /*1f50*/  STSM.16.M88.4 [R0+0x4000], R80 ;  /* 0x0040005000007844 */ /* 0x000fe20000000200 */
[----:B------:R1:W-:Y:S06]  /*1f60*/  MEMBAR.ALL.CTA ;  /* 0x0000000000007992 */ /* 0x0003ec0000008000 */
[----:B-1----:R-:W1:Y:S03]  /*1f70*/  FENCE.VIEW.ASYNC.S ;  /* 0x00000000000073c6 */ /* 0x002e660000000000 */
[----:B-1----:R-:W-:Y:S01]  /*1f80*/  VOTEU.ANY UP0, P0 ;  /* 0x00000000003f7886 */ /* 0x002fe20000000100 */
[----:B------:R-:W-:-:S04]  /*1f90*/  VOTEU.ANY UP1, P0 ;  /* 0x00000000003f7886 */ /* 0x000fc80000020100 */
[----:B------:R-:W-:Y:S01]  /*1fa0*/  @UP0 UMOV UR4, UR20 ;  /* 0x0000001400040c82 */ /* 0x000fe20008000000 */
[----:B------:R-:W-:Y:S01]  /*1fb0*/  @UP0 UMOV UR5, UR26 ;  /* 0x0000001a00050c82 */ /* 0x000fe20008000000 */
[----:B------:R-:W-:Y:S06]  /*1fc0*/  BAR.SYNC.DEFER_BLOCKING 0x0 ;  /* 0x0000000000007b1d */ /* 0x000fec0000010000 */
[----:B------:R1:W-:Y:S01]  /*1fd0*/  @UP1 UTMASTG.2D [UR12], [UR4] ;  /* 0x0000000c040013b5 */ /* 0x0003e20008008000 */
[----:B------:R0:W-:Y:S01]  /*1fe0*/  UTMACMDFLUSH ;  /* 0x00000000000079b7 */ /* 0x0001e20000000000 */
[----:B------:R-:W-:-:S04]  /*1ff0*/  DEPBAR.LE SB0, 0x0 ;  /* 0x000080000000791a */ /* 0x000fc80000000000 */
[----:B------:R-:W-:Y:S06]  /*2000*/  BAR.SYNC.DEFER_BLOCKING 0x0 ;  /* 0x0000000000007b1d */ /* 0x000fec0000010000 */
[----:B-1----:R-:W-:Y:S05]  /*2010*/  EXIT ;  /* 0x000000000000794d */ /* 0x002fea0003800000 */
.L_x_48:
[----:B------:R-:W1:Y:S02]  /*2020*/  SYNCS.PHASECHK.TRANS64.TRYWAIT P0, [UR8+0x4000], R2 ;  /* 0x00400002ff0075a7 */ /* 0x000e640008000148 */
[----:B-1----:R-:W-:Y:S05]  /*2030*/  @!P0 BRA `(.L_x_48) ;  /* 0xfffffffc00f88947 */ /* 0x002fea000383ffff */
[----:B------:R-:W-:Y:S05]  /*2040*/  BRA `(.L_x_50) ;  /* 0xfffffff800707947 */ /* 0x000fea000383ffff */
.L_x_51:
[----:B------:R-:W-:-:S00]  /*2050*/  BRA `(.L_x_51) ;  /* 0xfffffffc00fc7947 */ /* 0x000fc0000383ffff */
[----:B------:R-:W-:-:S00]  /*2060*/  NOP ;  /* 0x0000000000007918 */ /* 0x000fc00000000000 */
        /* <DEDUP_REMOVED lines=9> */
.L_x_52:


//--------------------- .nv.shared.gluon_wgmma    --------------------------
	.section	.nv.shared.gluon_wgmma,"aw",@nobits
	.sectionflags	@""
	.align	16
	.zero		1024


//--------------------- .nv.shared.reserved.0     --------------------------
	.section	.nv.shared.reserved.0,"aw",@nobits
	.weak		__nv_reservedSMEM_offset_0_alias
	.size		__nv_reservedSMEM_offset_0_alias, 0, 0
	.other		__nv_reservedSMEM_offset_0_alias,@"STO_CUDA_RESERVED_SHARED STV_DEFAULT"
__nv_reservedSMEM_offset_0_alias:
	.zero		0


//--------------------- .nv.constant0.gluon_wgmma --------------------------
	.section	.nv.constant0.gluon_wgmma,"a",@progbits
	.sectionflags	@""
	.align	4
.nv.constant0.gluon_wgmma:
	.zero		608


//--------------------- SYMBOLS --------------------------

	.type		.nv.reservedSmem.offset0,@object
	.size		.nv.reservedSmem.offset0,0x4
